# CuTe-DSL kernel — source=cudnn_frontend_dsl family=gemm_swiglu
# config = {"ab_dtype": "BFloat16", "c_dtype": "BFloat16", "mma_mn": [64, 256], "cluster_mn": [4, 2]}


// ===== COMPILED SASS (sm_100a) =====

	.target	sm_100a

	.elftype	@"ET_EXEC"


//--------------------- .note.nv.tkinfo           --------------------------
	.section	.note.nv.tkinfo,"",@"SHT_NOTE"
	.sectionflags	@"SHF_NOTE_NV_TKINFO"
	.tkinfo
        /*0018*/ 	.word	0x00000081
        /*0030*/ 	.string	""
        /*0030*/ 	.string	"ptxas"
        /*0030*/ 	.string	"Cuda compilation tools, release 12.9, V12.9.83"
        /*0030*/ 	.string	"Build system must define TOOLS_VERSION_EXTENDED"
        /*0030*/ 	.string	"-O 3 -arch sm_100a "



//--------------------- .note.nv.cuver            --------------------------
	.section	.note.nv.cuver,"",@"SHT_NOTE"
	.sectionflags	@"SHF_NOTE_NV_CUVER"
        /*0018*/ 	.short	0x0001
        /*001a*/ 	.short	0x0064
        /*001c*/ 	.short	0x0001
        /*001e*/ 	.short	0x0000
        /*0020*/ 	.short	0x0001
        /*0022*/ 	.short	0x0000


//--------------------- .nv.info                  --------------------------
	.section	.nv.info,"",@"SHT_CUDA_INFO"
	.align	4


	//----- nvinfo : EIATTR_REGCOUNT
	.align		4
        /*0000*/ 	.byte	0x04, 0x2f
        /*0002*/ 	.short	(.L_4 - .L_3)
	.align		4
.L_3:
        /*0004*/ 	.word	index@(kernel_cutlass_kernel_cudnngemm_swigludense_gemm_persistent_swigluPersistentDenseGemmKernel_object_at__TiledMMA_ThrLayoutVMNK11110000_PermutationMNK____MMAAtom_ThrID10_ShapeMNK6425616_TVL_0)
        /*0008*/ 	.word	0x00000067


	//----- nvinfo : EIATTR_FRAME_SIZE
	.align		4
.L_4:
        /*000c*/ 	.byte	0x04, 0x11
        /*000e*/ 	.short	(.L_6 - .L_5)
	.align		4
.L_5:
        /*0010*/ 	.word	index@($__internal_2_$__cuda_sm10x_tcgen05_guardrail_trap_unallocated_columns_being_dealloced)
        /*0014*/ 	.word	0x00000000


	//----- nvinfo : EIATTR_FRAME_SIZE
	.align		4
.L_6:
        /*0018*/ 	.byte	0x04, 0x11
        /*001a*/ 	.short	(.L_8 - .L_7)
	.align		4
.L_7:
        /*001c*/ 	.word	index@($__internal_1_$__cuda_sm10x_tcgen05_guardrail_trap_phase_invalid_during_alloc)
        /*0020*/ 	.word	0x00000000


	//----- nvinfo : EIATTR_FRAME_SIZE
	.align		4
.L_8:
        /*0024*/ 	.byte	0x04, 0x11
        /*0026*/ 	.short	(.L_10 - .L_9)
	.align		4
.L_9:
        /*0028*/ 	.word	index@($__internal_0_$__cuda_sm10x_tcgen05_guardrail_trap_col_being_dealloced_not_returned_by_alloc)
        /*002c*/ 	.word	0x00000000


	//----- nvinfo : EIATTR_FRAME_SIZE
	.align		4
.L_10:
        /*0030*/ 	.byte	0x04, 0x11
        /*0032*/ 	.short	(.L_12 - .L_11)
	.align		4
.L_11:
        /*0034*/ 	.word	index@(kernel_cutlass_kernel_cudnngemm_swigludense_gemm_persistent_swigluPersistentDenseGemmKernel_object_at__TiledMMA_ThrLayoutVMNK11110000_PermutationMNK____MMAAtom_ThrID10_ShapeMNK6425616_TVL_0)
        /*0038*/ 	.word	0x00000000


	//----- nvinfo : EIATTR_MIN_STACK_SIZE
	.align		4
.L_12:
        /*003c*/ 	.byte	0x04, 0x12
        /*003e*/ 	.short	(.L_14 - .L_13)
	.align		4
.L_13:
        /*0040*/ 	.word	index@(kernel_cutlass_kernel_cudnngemm_swigludense_gemm_persistent_swigluPersistentDenseGemmKernel_object_at__TiledMMA_ThrLayoutVMNK11110000_PermutationMNK____MMAAtom_ThrID10_ShapeMNK6425616_TVL_0)
        /*0044*/ 	.word	0x00000000
.L_14:


//--------------------- .nv.info.kernel_cutlass_kernel_cudnngemm_swigludense_gemm_persistent_swigluPersistentDenseGemmKernel_object_at__TiledMMA_ThrLayoutVMNK11110000_PermutationMNK____MMAAtom_ThrID10_ShapeMNK6425616_TVL_0 --------------------------
	.section	.nv.info.kernel_cutlass_kernel_cudnngemm_swigludense_gemm_persistent_swigluPersistentDenseGemmKernel_object_at__TiledMMA_ThrLayoutVMNK11110000_PermutationMNK____MMAAtom_ThrID10_ShapeMNK6425616_TVL_0,"",@"SHT_CUDA_INFO"
	.sectionflags	@""
	.align	4


	//----- nvinfo : EIATTR_CUDA_API_VERSION
	.align		4
        /*0000*/ 	.byte	0x04, 0x37
        /*0002*/ 	.short	(.L_16 - .L_15)
.L_15:
        /*0004*/ 	.word	0x00000081


	//----- nvinfo : EIATTR_KPARAM_INFO
	.align		4
.L_16:
        /*0008*/ 	.byte	0x04, 0x17
        /*000a*/ 	.short	(.L_18 - .L_17)
.L_17:
        /*000c*/ 	.word	0x00000000
        /*0010*/ 	.short	0x0008
        /*0012*/ 	.short	0x0264
        /*0014*/ 	.byte	0x00, 0xf0, 0x11, 0x00


	//----- nvinfo : EIATTR_KPARAM_INFO
	.align		4
.L_18:
        /*0018*/ 	.byte	0x04, 0x17
        /*001a*/ 	.short	(.L_20 - .L_19)
.L_19:
        /*001c*/ 	.word	0x00000000
        /*0020*/ 	.short	0x0007
        /*0022*/ 	.short	0x0258
        /*0024*/ 	.byte	0x00, 0xf0, 0x31, 0x00


	//----- nvinfo : EIATTR_KPARAM_INFO
	.align		4
.L_20:
        /*0028*/ 	.byte	0x04, 0x17
        /*002a*/ 	.short	(.L_22 - .L_21)
.L_21:
        /*002c*/ 	.word	0x00000000
        /*0030*/ 	.short	0x0006
        /*0032*/ 	.short	0x024c
        /*0034*/ 	.byte	0x00, 0xf0, 0x31, 0x00


	//----- nvinfo : EIATTR_KPARAM_INFO
	.align		4
.L_22:
        /*0038*/ 	.byte	0x04, 0x17
        /*003a*/ 	.short	(.L_24 - .L_23)
.L_23:
        /*003c*/ 	.word	0x00000000
        /*0040*/ 	.short	0x0005
        /*0042*/ 	.short	0x0240
        /*0044*/ 	.byte	0x00, 0xf0, 0x31, 0x00


	//----- nvinfo : EIATTR_KPARAM_INFO
	.align		4
.L_24:
        /*0048*/ 	.byte	0x04, 0x17
        /*004a*/ 	.short	(.L_26 - .L_25)
.L_25:
        /*004c*/ 	.word	0x00000000
        /*0050*/ 	.short	0x0004
        /*0052*/ 	.short	0x01c0
        /*0054*/ 	.byte	0x00, 0xf0, 0x01, 0x02


	//----- nvinfo : EIATTR_KPARAM_INFO
	.align		4
.L_26:
        /*0058*/ 	.byte	0x04, 0x17
        /*005a*/ 	.short	(.L_28 - .L_27)
.L_27:
        /*005c*/ 	.word	0x00000000
        /*0060*/ 	.short	0x0003
        /*0062*/ 	.short	0x0140
        /*0064*/ 	.byte	0x00, 0xf0, 0x01, 0x02


	//----- nvinfo : EIATTR_KPARAM_INFO
	.align		4
.L_28:
        /*0068*/ 	.byte	0x04, 0x17
        /*006a*/ 	.short	(.L_30 - .L_29)
.L_29:
        /*006c*/ 	.word	0x00000000
        /*0070*/ 	.short	0x0002
        /*0072*/ 	.short	0x00c0
        /*0074*/ 	.byte	0x00, 0xf0, 0x01, 0x02


	//----- nvinfo : EIATTR_KPARAM_INFO
	.align		4
.L_30:
        /*0078*/ 	.byte	0x04, 0x17
        /*007a*/ 	.short	(.L_32 - .L_31)
.L_31:
        /*007c*/ 	.word	0x00000000
        /*0080*/ 	.short	0x0001
        /*0082*/ 	.short	0x0040
        /*0084*/ 	.byte	0x00, 0xf0, 0x01, 0x02


	//----- nvinfo : EIATTR_KPARAM_INFO
	.align		4
.L_32:
        /*0088*/ 	.byte	0x04, 0x17
        /*008a*/ 	.short	(.L_34 - .L_33)
.L_33:
        /*008c*/ 	.word	0x00000000
        /*0090*/ 	.short	0x0000
        /*0092*/ 	.short	0x0000
        /*0094*/ 	.byte	0x00, 0xf0, 0x0d, 0x00


	//----- nvinfo : EIATTR_AT_ENTRY_FRAGMENTS
	.align		4
.L_34:
        /*0098*/ 	.byte	0x04, 0x4f
        /*009a*/ 	.short	(.L_36 - .L_35)


	//   ....[0]....
.L_35:
        /*009c*/ 	.word	0x00000004


	//----- nvinfo : EIATTR_RESERVED_SMEM_USED
	.align		4
.L_36:
        /*00a0*/ 	.byte	0x01, 0x41
	.zero		2


	//----- nvinfo : EIATTR_SPARSE_MMA_MASK
	.align		4
        /*00a4*/ 	.byte	0x03, 0x50
        /*00a6*/ 	.short	0x0000


	//----- nvinfo : EIATTR_TCGEN05_1CTA_USED
	.align		4
        /*00a8*/ 	.byte	0x01, 0x51
	.zero		2


	//----- nvinfo : EIATTR_MAXREG_COUNT
	.align		4
        /*00ac*/ 	.byte	0x03, 0x1b
        /*00ae*/ 	.short	0x00ff


	//----- nvinfo : EIATTR_NUM_BARRIERS
	.align		4
        /*00b0*/ 	.byte	0x02, 0x4c
        /*00b2*/ 	.byte	0x03
	.zero		1


	//----- nvinfo : EIATTR_INT_WARP_WIDE_INSTR_OFFSETS
	.align		4
        /*00b4*/ 	.byte	0x04, 0x31
        /*00b6*/ 	.short	(.L_38 - .L_37)


	//   ....[0]....
.L_37:
        /*00b8*/ 	.word	0x00004070


	//   ....[1]....
        /*00bc*/ 	.word	0x000040b0


	//----- nvinfo : EIATTR_COOP_GROUP_MASK_REGIDS
	.align		4
.L_38:
        /*00c0*/ 	.byte	0x04, 0x29
        /*00c2*/ 	.short	(.L_40 - .L_39)


	//   ....[0]....
.L_39:
        /*00c4*/ 	.word	0xffffffff


	//   ....[1]....
        /*00c8*/ 	.word	0xffffffff


	//   ....[2]....
        /*00cc*/ 	.word	0xffffffff


	//   ....[3]....
        /*00d0*/ 	.word	0xffffffff


	//   ....[4]....
        /*00d4*/ 	.word	0xffffffff


	//   ....[5]....
        /*00d8*/ 	.word	0xffffffff


	//   ....[6]....
        /*00dc*/ 	.word	0xffffffff


	//----- nvinfo : EIATTR_COOP_GROUP_INSTR_OFFSETS
	.align		4
.L_40:
        /*00e0*/ 	.byte	0x04, 0x28
        /*00e2*/ 	.short	(.L_42 - .L_41)


	//   ....[0]....
.L_41:
        /*00e4*/ 	.word	0x00000410


	//   ....[1]....
        /*00e8*/ 	.word	0x000005c0


	//   ....[2]....
        /*00ec*/ 	.word	0x00000660


	//   ....[3]....
        /*00f0*/ 	.word	0x00001990


	//   ....[4]....
        /*00f4*/ 	.word	0x00001c50


	//   ....[5]....
        /*00f8*/ 	.word	0x00003f00


	//   ....[6]....
        /*00fc*/ 	.word	0x00004160


	//----- nvinfo : EIATTR_VRC_CTA_INIT_COUNT
	.align		4
.L_42:
        /*0100*/ 	.byte	0x02, 0x4a
        /*0102*/ 	.byte	0x80
	.zero		1


	//----- nvinfo : EIATTR_MBARRIER_INSTR_OFFSETS
	.align		4
        /*0104*/ 	.byte	0x04, 0x39
        /*0106*/ 	.short	(.L_44 - .L_43)


	//   ....[0]....
.L_43:
        /*0108*/ 	.word	0x00000340
        /*010c*/ 	.word	0x000000ff
        /*0110*/ 	.word	0x00000000
        /*0114*/ 	.short	0x0100
        /*0116*/ 	.byte	0x05
	.zero		1


	//   ....[1]....
        /*0118*/ 	.word	0x00000350
        /*011c*/ 	.word	0x000000ff
        /*0120*/ 	.word	0x00000008
        /*0124*/ 	.short	0x0100
        /*0126*/ 	.byte	0x05
	.zero		1


	//   ....[2]....
        /*0128*/ 	.word	0x00000360
        /*012c*/ 	.word	0x000000ff
        /*0130*/ 	.word	0x00000010
        /*0134*/ 	.short	0x0100
        /*0136*/ 	.byte	0x05
	.zero		1


	//   ....[3]....
        /*0138*/ 	.word	0x00000370
        /*013c*/ 	.word	0x000000ff
        /*0140*/ 	.word	0x00000018
        /*0144*/ 	.short	0x0100
        /*0146*/ 	.byte	0x05
	.zero		1


	//   ....[4]....
        /*0148*/ 	.word	0x00000380
        /*014c*/ 	.word	0x000000ff
        /*0150*/ 	.word	0x00000020
        /*0154*/ 	.short	0x0100
        /*0156*/ 	.byte	0x05
	.zero		1


	//   ....[5]....
        /*0158*/ 	.word	0x00000390
        /*015c*/ 	.word	0x000000ff
        /*0160*/ 	.word	0x00000028
        /*0164*/ 	.short	0x0100
        /*0166*/ 	.byte	0x05
	.zero		1


	//   ....[6]....
        /*0168*/ 	.word	0x000003a0
        /*016c*/ 	.word	0x000000ff
        /*0170*/ 	.word	0x00000030
        /*0174*/ 	.short	0x0100
        /*0176*/ 	.byte	0x05
	.zero		1


	//   ....[7]....
        /*0178*/ 	.word	0x000003b0
        /*017c*/ 	.word	0x000000ff
        /*0180*/ 	.word	0x00000038
        /*0184*/ 	.short	0x0100
        /*0186*/ 	.byte	0x05
	.zero		1


	//   ....[8]....
        /*0188*/ 	.word	0x00000530
        /*018c*/ 	.word	0x000000ff
        /*0190*/ 	.word	0x00000040
        /*0194*/ 	.short	0x0100
        /*0196*/ 	.byte	0x06
	.zero		1


	//   ....[9]....
        /*0198*/ 	.word	0x00000540
        /*019c*/ 	.word	0x000000ff
        /*01a0*/ 	.word	0x00000048
        /*01a4*/ 	.short	0x0100
        /*01a6*/ 	.byte	0x06
	.zero		1


	//   ....[10]....
        /*01a8*/ 	.word	0x00000550
        /*01ac*/ 	.word	0x000000ff
        /*01b0*/ 	.word	0x00000050
        /*01b4*/ 	.short	0x0100
        /*01b6*/ 	.byte	0x06
	.zero		1


	//   ....[11]....
        /*01b8*/ 	.word	0x00000560
        /*01bc*/ 	.word	0x000000ff
        /*01c0*/ 	.word	0x00000058
        /*01c4*/ 	.short	0x0100
        /*01c6*/ 	.byte	0x06
	.zero		1


	//   ....[12]....
        /*01c8*/ 	.word	0x00000ae0
        /*01cc*/ 	.word	0x000000ff
        /*01d0*/ 	.word	0x00000020
        /*01d4*/ 	.short	0x010a
        /*01d6*/ 	.byte	0x07
	.zero		1


	//   ....[13]....
        /*01d8*/ 	.word	0x00000c50
        /*01dc*/ 	.word	0x000000ff
        /*01e0*/ 	.word	0x00000020
        /*01e4*/ 	.short	0x010a
        /*01e6*/ 	.byte	0x09
	.zero		1


	//   ....[14]....
        /*01e8*/ 	.word	0x00000d70
        /*01ec*/ 	.word	0x000000ff
        /*01f0*/ 	.word	0x00000020
        /*01f4*/ 	.short	0x010a
        /*01f6*/ 	.byte	0x20
	.zero		1


	//   ....[15]....
        /*01f8*/ 	.word	0x00001070
        /*01fc*/ 	.word	0x000000ff
        /*0200*/ 	.word	0x00000020
        /*0204*/ 	.short	0x010a
        /*0206*/ 	.byte	0x04
	.zero		1


	//   ....[16]....
        /*0208*/ 	.word	0x00001450
        /*020c*/ 	.word	0x000000ff
        /*0210*/ 	.word	0x00000000
        /*0214*/ 	.short	0x010a
        /*0216*/ 	.byte	0x06
	.zero		1


	//   ....[17]....
        /*0218*/ 	.word	0x00001470
        /*021c*/ 	.word	0x000000ff
        /*0220*/ 	.word	0x00000050
        /*0224*/ 	.short	0x010a
        /*0226*/ 	.byte	0x07
	.zero		1


	//   ....[18]....
        /*0228*/ 	.word	0x00001600
        /*022c*/ 	.word	0x000000ff
        /*0230*/ 	.word	0x00000000
        /*0234*/ 	.short	0x010a
        /*0236*/ 	.byte	0x05
	.zero		1


	//   ....[19]....
        /*0238*/ 	.word	0x00001780
        /*023c*/ 	.word	0x000000ff
        /*0240*/ 	.word	0x00000000
        /*0244*/ 	.short	0x010a
        /*0246*/ 	.byte	0x06
	.zero		1


	//   ....[20]....
        /*0248*/ 	.word	0x00001920
        /*024c*/ 	.word	0x00000000
        /*0250*/ 	.word	0x00000050
        /*0254*/ 	.short	0x010a
        /*0256*/ 	.byte	0xff
	.zero		1


	//   ....[21]....
        /*0258*/ 	.word	0x000022a0
        /*025c*/ 	.word	0x00000000
        /*0260*/ 	.word	0x00000040
        /*0264*/ 	.short	0x010a
        /*0266*/ 	.byte	0xff
	.zero		1


	//   ....[22]....
        /*0268*/ 	.word	0x00003c70
        /*026c*/ 	.word	0x00000000
        /*0270*/ 	.word	0x00000050
        /*0274*/ 	.short	0x0101
        /*0276*/ 	.byte	0xff
	.zero		1


	//   ....[23]....
        /*0278*/ 	.word	0x000041c0
        /*027c*/ 	.word	0x00000000
        /*0280*/ 	.word	0x00000020
        /*0284*/ 	.short	0x010a
        /*0286*/ 	.byte	0xff
	.zero		1


	//   ....[24]....
        /*0288*/ 	.word	0x00004240
        /*028c*/ 	.word	0x00000000
        /*0290*/ 	.word	0x00000020
        /*0294*/ 	.short	0x010a
        /*0296*/ 	.byte	0xff
	.zero		1


	//   ....[25]....
        /*0298*/ 	.word	0x000042b0
        /*029c*/ 	.word	0x00000000
        /*02a0*/ 	.word	0x00000050
        /*02a4*/ 	.short	0x010a
        /*02a6*/ 	.byte	0xff
	.zero		1


	//   ....[26]....
        /*02a8*/ 	.word	0x00004330
        /*02ac*/ 	.word	0x00000000
        /*02b0*/ 	.word	0x00000000
        /*02b4*/ 	.short	0x010a
        /*02b6*/ 	.byte	0xff
	.zero		1


	//   ....[27]....
        /*02b8*/ 	.word	0x00004390
        /*02bc*/ 	.word	0x00000000
        /*02c0*/ 	.word	0x00000050
        /*02c4*/ 	.short	0x010a
        /*02c6*/ 	.byte	0xff
	.zero		1


	//   ....[28]....
        /*02c8*/ 	.word	0x000043f0
        /*02cc*/ 	.word	0x00000000
        /*02d0*/ 	.word	0x00000040
        /*02d4*/ 	.short	0x010a
        /*02d6*/ 	.byte	0xff
	.zero		1


	//----- nvinfo : EIATTR_NUM_MBARRIERS
	.align		4
.L_44:
        /*02d8*/ 	.byte	0x03, 0x38
        /*02da*/ 	.short	0x000c


	//----- nvinfo : EIATTR_EXIT_INSTR_OFFSETS
	.align		4
        /*02dc*/ 	.byte	0x04, 0x1c
        /*02de*/ 	.short	(.L_46 - .L_45)


	//   ....[0]....
.L_45:
        /*02e0*/ 	.word	0x00001950


	//   ....[1]....
        /*02e4*/ 	.word	0x00004180


	//----- nvinfo : EIATTR_REQNTID
	.align		4
.L_46:
        /*02e8*/ 	.byte	0x04, 0x10
        /*02ea*/ 	.short	(.L_48 - .L_47)
.L_47:
        /*02ec*/ 	.word	0x000000c0
        /*02f0*/ 	.word	0x00000001
        /*02f4*/ 	.word	0x00000001


	//----- nvinfo : EIATTR_CRS_STACK_SIZE
	.align		4
.L_48:
        /*02f8*/ 	.byte	0x04, 0x1e
        /*02fa*/ 	.short	(.L_50 - .L_49)
.L_49:
        /*02fc*/ 	.word	0x00000000


	//----- nvinfo : EIATTR_CBANK_PARAM_SIZE
	.align		4
.L_50:
        /*0300*/ 	.byte	0x03, 0x19
        /*0302*/ 	.short	0x0268


	//----- nvinfo : EIATTR_PARAM_CBANK
	.align		4
        /*0304*/ 	.byte	0x04, 0x0a
        /*0306*/ 	.short	(.L_52 - .L_51)
	.align		4
.L_51:
        /*0308*/ 	.word	index@(.nv.constant0.kernel_cutlass_kernel_cudnngemm_swigludense_gemm_persistent_swigluPersistentDenseGemmKernel_object_at__TiledMMA_ThrLayoutVMNK11110000_PermutationMNK____MMAAtom_ThrID10_ShapeMNK6425616_TVL_0)
        /*030c*/ 	.short	0x0380
        /*030e*/ 	.short	0x0268


	//----- nvinfo : EIATTR_SW_WAR
	.align		4
.L_52:
        /*0310*/ 	.byte	0x04, 0x36
        /*0312*/ 	.short	(.L_54 - .L_53)
.L_53:
        /*0314*/ 	.word	0x00000008
.L_54:


//--------------------- .nv.compat                --------------------------
	.section	.nv.compat,"",@"SHT_CUDA_COMPAT_INFO"
	.align	4
        /*0000*/ 	.byte	0x02, 0x02, 0x02, 0x00, 0x02, 0x05, 0x05, 0x00, 0x02, 0x03, 0x01, 0x00, 0x02, 0x06, 0x01, 0x00


//--------------------- .nv.callgraph             --------------------------
	.section	.nv.callgraph,"",@"SHT_CUDA_CALLGRAPH"
	.align	4
	.sectionentsize	8
	.align		4
        /*0000*/ 	.word	0x00000000
	.align		4
        /*0004*/ 	.word	0xffffffff
	.align		4
        /*0008*/ 	.word	0x00000000
	.align		4
        /*000c*/ 	.word	0xfffffffe
	.align		4
        /*0010*/ 	.word	0x00000000
	.align		4
        /*0014*/ 	.word	0xfffffffd
	.align		4
        /*0018*/ 	.word	0x00000000
	.align		4
        /*001c*/ 	.word	0xfffffffc


//--------------------- .text.kernel_cutlass_kernel_cudnngemm_swigludense_gemm_persistent_swigluPersistentDenseGemmKernel_object_at__TiledMMA_ThrLayoutVMNK11110000_PermutationMNK____MMAAtom_ThrID10_ShapeMNK6425616_TVL_0 --------------------------
	.section	.text.kernel_cutlass_kernel_cudnngemm_swigludense_gemm_persistent_swigluPersistentDenseGemmKernel_object_at__TiledMMA_ThrLayoutVMNK11110000_PermutationMNK____MMAAtom_ThrID10_ShapeMNK6425616_TVL_0,"ax",@progbits
	.align	128
        .global         kernel_cutlass_kernel_cudnngemm_swigludense_gemm_persistent_swigluPersistentDenseGemmKernel_object_at__TiledMMA_ThrLayoutVMNK11110000_PermutationMNK____MMAAtom_ThrID10_ShapeMNK6425616_TVL_0
        .type           kernel_cutlass_kernel_cudnngemm_swigludense_gemm_persistent_swigluPersistentDenseGemmKernel_object_at__TiledMMA_ThrLayoutVMNK11110000_PermutationMNK____MMAAtom_ThrID10_ShapeMNK6425616_TVL_0,@function
        .size           kernel_cutlass_kernel_cudnngemm_swigludense_gemm_persistent_swigluPersistentDenseGemmKernel_object_at__TiledMMA_ThrLayoutVMNK11110000_PermutationMNK____MMAAtom_ThrID10_ShapeMNK6425616_TVL_0,(.L_x_57 - kernel_cutlass_kernel_cudnngemm_swigludense_gemm_persistent_swigluPersistentDenseGemmKernel_object_at__TiledMMA_ThrLayoutVMNK11110000_PermutationMNK____MMAAtom_ThrID10_ShapeMNK6425616_TVL_0)
        .other          kernel_cutlass_kernel_cudnngemm_swigludense_gemm_persistent_swigluPersistentDenseGemmKernel_object_at__TiledMMA_ThrLayoutVMNK11110000_PermutationMNK____MMAAtom_ThrID10_ShapeMNK6425616_TVL_0,@"STO_CUDA_ENTRY STV_DEFAULT"
kernel_cutlass_kernel_cudnngemm_swigludense_gemm_persistent_swigluPersistentDenseGemmKernel_object_at__TiledMMA_ThrLayoutVMNK11110000_PermutationMNK____MMAAtom_ThrID10_ShapeMNK6425616_TVL_0:
.text.kernel_cutlass_kernel_cudnngemm_swigludense_gemm_persistent_swigluPersistentDenseGemmKernel_object_at__TiledMMA_ThrLayoutVMNK11110000_PermutationMNK____MMAAtom_ThrID10_ShapeMNK6425616_TVL_0:
[----:B------:R-:W1:Y:S08]  /*0000*/  LDC R1, c[0x0][0x37c] ;  /* 0x0000df00ff017b82 */ /* 0x000e700000000800 */
[----:B------:R-:W2:Y:S01]  /*0010*/  S2UR UR13, SR_CgaCtaId ;  /* 0x00000000000d79c3 */ /* 0x000ea20000008800 */
[----:B------:R-:W3:Y:S01]  /*0020*/  S2R R5, SR_TID.X ;  /* 0x0000000000057919 */ /* 0x000ee20000002100 */
[----:B------:R-:W4:Y:S01]  /*0030*/  LDCU.U8 UR8, c[0x0][0x382] ;  /* 0x00007040ff0877ac */ /* 0x000f220008000000 */
[----:B------:R-:W5:Y:S01]  /*0040*/  LDCU.U8 UR4, c[0x0][0x381] ;  /* 0x00007020ff0477ac */ /* 0x000f620008000000 */
[----:B------:R-:W2:Y:S01]  /*0050*/  LDCU UR6, c[0x0][0x36c] ;  /* 0x00006d80ff0677ac */ /* 0x000ea20008000800 */
[----:B------:R-:W-:Y:S01]  /*0060*/  UMOV UR12, 0xf ;  /* 0x0000000f000c7882 */ /* 0x000fe20000000000 */
[----:B----4-:R-:W-:-:S02]  /*0070*/  ULOP3.LUT UR8, UR8, 0x1, URZ, 0xc0, !UPT ;  /* 0x0000000108087892 */ /* 0x010fc4000f8ec0ff */
[----:B--2---:R-:W-:Y:S02]  /*0080*/  USHF.R.S32.HI UR5, URZ, 0x1f, UR13 ;  /* 0x0000001fff057899 */ /* 0x004fe4000801140d */
[----:B-----5:R-:W-:Y:S02]  /*0090*/  ULOP3.LUT UR4, UR4, 0x1, URZ, 0xc0, !UPT ;  /* 0x0000000104047892 */ /* 0x020fe4000f8ec0ff */
[----:B------:R-:W-:Y:S02]  /*00a0*/  ULEA.HI UR5, UR5, UR13, URZ, 0x2 ;  /* 0x0000000d05057291 */ /* 0x000fe4000f8f10ff */
[----:B------:R-:W-:Y:S02]  /*00b0*/  UISETP.EQ.U32.AND UP4, UPT, UR6, 0x1, UPT ;  /* 0x000000010600788c */ /* 0x000fe4000bf82070 */
[----:B------:R-:W-:Y:S01]  /*00c0*/  USHF.R.S32.HI UR22, URZ, 0x2, UR5 ;  /* 0x00000002ff167899 */ /* 0x000fe20008011405 */
[----:B---3--:R-:W-:Y:S01]  /*00d0*/  SHF.R.U32.HI R71, RZ, 0x5, R5 ;  /* 0x00000005ff477819 */ /* 0x008fe20000011605 */
[----:B------:R-:W-:-:S02]  /*00e0*/  ULOP3.LUT UR24, UR5, 0xfffffffc, URZ, 0xc0, !UPT ;  /* 0xfffffffc05187892 */ /* 0x000fc4000f8ec0ff */
[----:B------:R-:W-:Y:S01]  /*00f0*/  ULEA.HI UR7, UR5, UR22, URZ, 0x1 ;  /* 0x0000001605077291 */ /* 0x000fe2000f8f08ff */
[C---:B------:R-:W-:Y:S01]  /*0100*/  ISETP.NE.AND P1, PT, R71.reuse, 0x5, PT ;  /* 0x000000054700780c */ /* 0x040fe20003f25270 */
[----:B------:R-:W-:Y:S01]  /*0110*/  UISETP.NE.U32.AND UP6, UPT, UR8, 0x1, UPT ;  /* 0x000000010800788c */ /* 0x000fe2000bfc5070 */
[----:B------:R-:W-:Y:S01]  /*0120*/  ISETP.NE.AND P0, PT, R71, RZ, PT ;  /* 0x000000ff4700720c */ /* 0x000fe20003f05270 */
[----:B------:R-:W-:Y:S02]  /*0130*/  ULOP3.LUT UR7, UR7, 0xfffffffe, URZ, 0xc0, !UPT ;  /* 0xfffffffe07077892 */ /* 0x000fe4000f8ec0ff */
[----:B------:R-:W-:Y:S02]  /*0140*/  UIADD3 UR24, UPT, UPT, -UR24, UR13, URZ ;  /* 0x0000000d18187290 */ /* 0x000fe4000fffe1ff */
[----:B------:R-:W-:Y:S02]  /*0150*/  UIADD3 UR22, UPT, UPT, UR22, -UR7, URZ ;  /* 0x8000000716167290 */ /* 0x000fe4000fffe0ff */
[----:B------:R-:W-:-:S02]  /*0160*/  UISETP.NE.U32.AND UP5, UPT, UR4, 0x1, UPT ;  /* 0x000000010400788c */ /* 0x000fc4000bfa5070 */
[----:B------:R-:W-:-:S04]  /*0170*/  USHF.L.U32 UR5, UR22, 0x2, URZ ;  /* 0x0000000216057899 */ /* 0x000fc800080006ff */
[----:B------:R-:W-:Y:S01]  /*0180*/  USHF.L.U32 UR12, UR12, UR5, URZ ;  /* 0x000000050c0c7299 */ /* 0x000fe200080006ff */
[----:B-1----:R-:W-:Y:S11]  /*0190*/  @P1 BRA `(.L_x_0) ;  /* 0x0000000000381947 */ /* 0x002ff60003800000 */
[----:B------:R-:W1:Y:S02]  /*01a0*/  LDCU.64 UR4, c[0x0][0x348] ;  /* 0x00006900ff0477ac */ /* 0x000e640008000a00 */
[----:B-1----:R-:W-:Y:S02]  /*01b0*/  UIADD3 UR10, UP3, UPT, UR4, 0x40, URZ ;  /* 0x00000040040a7890 */ /* 0x002fe4000ff7e0ff */
[----:B------:R-:W-:Y:S02]  /*01c0*/  UIADD3 UR8, UP2, UPT, UR4, 0xc0, URZ ;  /* 0x000000c004087890 */ /* 0x000fe4000ff5e0ff */
[----:B------:R-:W-:Y:S02]  /*01d0*/  UIADD3 UR6, UP1, UPT, UR4, 0x140, URZ ;  /* 0x0000014004067890 */ /* 0x000fe4000ff3e0ff */
[----:B------:R-:W-:Y:S02]  /*01e0*/  UIADD3 UR4, UP0, UPT, UR4, 0x1c0, URZ ;  /* 0x000001c004047890 */ /* 0x000fe4000ff1e0ff */
[----:B------:R-:W-:-:S02]  /*01f0*/  UIADD3.X UR11, UPT, UPT, URZ, UR5, URZ, UP3, !UPT ;  /* 0x00000005ff0b7290 */ /* 0x000fc40009ffe4ff */
[----:B------:R-:W-:Y:S02]  /*0200*/  UIADD3.X UR9, UPT, UPT, URZ, UR5, URZ, UP2, !UPT ;  /* 0x00000005ff097290 */ /* 0x000fe400097fe4ff */
[----:B------:R-:W-:Y:S02]  /*0210*/  UIADD3.X UR7, UPT, UPT, URZ, UR5, URZ, UP1, !UPT ;  /* 0x00000005ff077290 */ /* 0x000fe40008ffe4ff */
[----:B------:R-:W-:-:S03]  /*0220*/  UIADD3.X UR5, UPT, UPT, URZ, UR5, URZ, UP0, !UPT ;  /* 0x00000005ff057290 */ /* 0x000fc600087fe4ff */
[----:B------:R1:W-:Y:S02]  /*0230*/  UTMACCTL.PF [UR10] ;  /* 0x000000000a0079b9 */ /* 0x0003e40008040000 */
[----:B------:R1:W-:Y:S02]  /*0240*/  UTMACCTL.PF [UR8] ;  /* 0x00000000080079b9 */ /* 0x0003e40008040000 */
[----:B------:R1:W-:Y:S02]  /*0250*/  UTMACCTL.PF [UR6] ;  /* 0x00000000060079b9 */ /* 0x0003e40008040000 */
[----:B------:R1:W-:Y:S02]  /*0260*/  UTMACCTL.PF [UR4] ;  /* 0x00000000040079b9 */ /* 0x0003e40008040000 */
[----:B-1----:R-:W-:Y:S01]  /*0270*/  NOP ;  /* 0x0000000000007918 */ /* 0x002fe20000000000 */
.L_x_0:
[----:B------:R-:W-:Y:S05]  /*0280*/  @P0 BRA `(.L_x_1) ;  /* 0x0000000000500947 */ /* 0x000fea0003800000 */
[----:B------:R-:W-:Y:S01]  /*0290*/  UMOV UR5, 0x400 ;  /* 0x0000040000057882 */ /* 0x000fe20000000000 */
[----:B------:R-:W-:Y:S01]  /*02a0*/  UMOV UR6, 0x1 ;  /* 0x0000000100067882 */ /* 0x000fe20000000000 */
[----:B------:R-:W-:Y:S02]  /*02b0*/  ULEA UR5, UR13, UR5, 0x18 ;  /* 0x000000050d057291 */ /* 0x000fe4000f8ec0ff */
[----:B------:R-:W-:-:S04]  /*02c0*/  UIADD3 UR6, UPT, UPT, -UR6, 0x100000, URZ ;  /* 0x0010000006067890 */ /* 0x000fc8000fffe1ff */
[----:B------:R-:W-:Y:S02]  /*02d0*/  USHF.L.U32 UR7, UR6, 0xb, URZ ;  /* 0x0000000b06077899 */ /* 0x000fe400080006ff */
[----:B------:R-:W-:Y:S01]  /*02e0*/  USHF.L.U32 UR6, UR6, 0x1, URZ ;  /* 0x0000000106067899 */ /* 0x000fe200080006ff */
[----:B------:R-:W-:Y:S02]  /*02f0*/  UMOV UR4, 0x5 ;  /* 0x0000000500047882 */ /* 0x000fe40000000000 */
[----:B------:R-:W-:-:S04]  /*0300*/  UIADD3 UR8, UPT, UPT, -UR4, 0x100000, URZ ;  /* 0x0010000004087890 */ /* 0x000fc8000fffe1ff */
[----:B------:R-:W-:Y:S02]  /*0310*/  USHF.L.U32 UR9, UR8, 0xb, URZ ;  /* 0x0000000b08097899 */ /* 0x000fe400080006ff */
[----:B------:R-:W-:Y:S01]  /*0320*/  USHF.L.U32 UR8, UR8, 0x1, URZ ;  /* 0x0000000108087899 */ /* 0x000fe200080006ff */
[----:B------:R-:W1:Y:S02]  /*0330*/  FENCE.VIEW.ASYNC.S ;  /* 0x00000000000073c6 */ /* 0x000e640000000000 */
[----:B-1----:R1:W2:Y:S01]  /*0340*/  SYNCS.EXCH.64 URZ, [UR5], UR6 ;  /* 0x0000000605ff75b2 */ /* 0x0022a20008000100 */
[----:B------:R1:W3:Y:S01]  /*0350*/  SYNCS.EXCH.64 URZ, [UR5+0x8], UR6 ;  /* 0x0000080605ff75b2 */ /* 0x0002e20008000100 */
[----:B------:R1:W4:Y:S01]  /*0360*/  SYNCS.EXCH.64 URZ, [UR5+0x10], UR6 ;  /* 0x0000100605ff75b2 */ /* 0x0003220008000100 */
[----:B------:R1:W5:Y:S06]  /*0370*/  SYNCS.EXCH.64 URZ, [UR5+0x18], UR6 ;  /* 0x0000180605ff75b2 */ /* 0x00036c0008000100 */
[----:B------:R1:W1:Y:S01]  /*0380*/  SYNCS.EXCH.64 URZ, [UR5+0x20], UR8 ;  /* 0x0000200805ff75b2 */ /* 0x0002620008000100 */
[----:B------:R1:W1:Y:S01]  /*0390*/  SYNCS.EXCH.64 URZ, [UR5+0x28], UR8 ;  /* 0x0000280805ff75b2 */ /* 0x0002620008000100 */
[----:B------:R1:W1:Y:S01]  /*03a0*/  SYNCS.EXCH.64 URZ, [UR5+0x30], UR8 ;  /* 0x0000300805ff75b2 */ /* 0x0002620008000100 */
[----:B------:R1:W1:Y:S01]  /*03b0*/  SYNCS.EXCH.64 URZ, [UR5+0x38], UR8 ;  /* 0x0000380805ff75b2 */ /* 0x0002620008000100 */
[----:B------:R-:W-:Y:S01]  /*03c0*/  NOP ;  /* 0x0000000000007918 */ /* 0x000fe20000000000 */
.L_x_1:
[----:B------:R-:W-:Y:S01]  /*03d0*/  NOP ;  /* 0x0000000000007918 */ /* 0x000fe20000000000 */
[----:B------:R-:W-:Y:S05]  /*03e0*/  BRA.U !UP4, `(.L_x_2) ;  /* 0x000000010c087547 */ /* 0x000fea000b800000 */
[----:B-12345:R-:W-:Y:S01]  /*03f0*/  UCGABAR_ARV ;  /* 0x00000000000079c7 */ /* 0x03efe20008000000 */
[----:B------:R-:W-:Y:S05]  /*0400*/  BRA `(.L_x_3) ;  /* 0x0000000000047947 */ /* 0x000fea0003800000 */
.L_x_2:
[----:B-12345:R-:W-:Y:S01]  /*0410*/  NOP ;  /* 0x0000000000007918 */ /* 0x03efe20000000000 */
.L_x_3:
[----:B------:R-:W-:Y:S05]  /*0420*/  BRA.U !UP4, `(.L_x_4) ;  /* 0x000000010c0c7547 */ /* 0x000fea000b800000 */
[----:B------:R-:W-:Y:S01]  /*0430*/  UCGABAR_WAIT ;  /* 0x0000000000007dc7 */ /* 0x000fe20008000000 */
[----:B------:R-:W-:Y:S01]  /*0440*/  CCTL.IVALL ;  /* 0x00000000ff00798f */ /* 0x000fe20002000000 */
[----:B------:R-:W-:Y:S05]  /*0450*/  BRA `(.L_x_5) ;  /* 0x0000000000047947 */ /* 0x000fea0003800000 */
.L_x_4:
[----:B------:R-:W-:Y:S06]  /*0460*/  BAR.SYNC.DEFER_BLOCKING 0x0 ;  /* 0x0000000000007b1d */ /* 0x000fec0000010000 */
.L_x_5:
[----:B------:R-:W-:Y:S05]  /*0470*/  @P0 BRA `(.L_x_6) ;  /* 0x0000000000400947 */ /* 0x000fea0003800000 */
[----:B------:R-:W-:Y:S01]  /*0480*/  UMOV UR6, 0x400 ;  /* 0x0000040000067882 */ /* 0x000fe20000000000 */
[----:B------:R-:W-:Y:S01]  /*0490*/  UMOV UR5, 0x1 ;  /* 0x0000000100057882 */ /* 0x000fe20000000000 */
[----:B------:R-:W-:Y:S01]  /*04a0*/  UMOV UR4, 0x4 ;  /* 0x0000000400047882 */ /* 0x000fe20000000000 */
[----:B------:R-:W-:Y:S02]  /*04b0*/  ULEA UR6, UR13, UR6, 0x18 ;  /* 0x000000060d067291 */ /* 0x000fe4000f8ec0ff */
[----:B------:R-:W-:-:S04]  /*04c0*/  UIADD3 UR8, UPT, UPT, -UR5, 0x100000, URZ ;  /* 0x0010000005087890 */ /* 0x000fc8000fffe1ff */
[----:B------:R-:W-:Y:S02]  /*04d0*/  USHF.L.U32 UR9, UR8, 0xb, URZ ;  /* 0x0000000b08097899 */ /* 0x000fe400080006ff */
[----:B------:R-:W-:Y:S02]  /*04e0*/  USHF.L.U32 UR8, UR8, 0x1, URZ ;  /* 0x0000000108087899 */ /* 0x000fe400080006ff */
[----:B------:R-:W-:-:S04]  /*04f0*/  UIADD3 UR4, UPT, UPT, -UR4, 0x100000, URZ ;  /* 0x0010000004047890 */ /* 0x000fc8000fffe1ff */
[----:B------:R-:W-:Y:S02]  /*0500*/  USHF.L.U32 UR5, UR4, 0xb, URZ ;  /* 0x0000000b04057899 */ /* 0x000fe400080006ff */
[----:B------:R-:W-:Y:S01]  /*0510*/  USHF.L.U32 UR4, UR4, 0x1, URZ ;  /* 0x0000000104047899 */ /* 0x000fe200080006ff */
[----:B------:R-:W1:Y:S03]  /*0520*/  FENCE.VIEW.ASYNC.S ;  /* 0x00000000000073c6 */ /* 0x000e660000000000 */
[----:B-1----:R1:W2:Y:S01]  /*0530*/  SYNCS.EXCH.64 URZ, [UR6+0x40], UR8 ;  /* 0x0000400806ff75b2 */ /* 0x0022a20008000100 */
[----:B------:R1:W3:Y:S07]  /*0540*/  SYNCS.EXCH.64 URZ, [UR6+0x48], UR8 ;  /* 0x0000480806ff75b2 */ /* 0x0002ee0008000100 */
[----:B------:R1:W4:Y:S01]  /*0550*/  SYNCS.EXCH.64 URZ, [UR6+0x50], UR4 ;  /* 0x0000500406ff75b2 */ /* 0x0003220008000100 */
[----:B------:R1:W5:Y:S01]  /*0560*/  SYNCS.EXCH.64 URZ, [UR6+0x58], UR4 ;  /* 0x0000580406ff75b2 */ /* 0x0003620008000100 */
[----:B------:R-:W-:Y:S01]  /*0570*/  NOP ;  /* 0x0000000000007918 */ /* 0x000fe20000000000 */
.L_x_6:
[----:B------:R-:W-:Y:S01]  /*0580*/  NOP ;  /* 0x0000000000007918 */ /* 0x000fe20000000000 */
[----:B------:R-:W-:Y:S05]  /*0590*/  BRA.U !UP4, `(.L_x_7) ;  /* 0x000000010c087547 */ /* 0x000fea000b800000 */
[----:B--2345:R-:W-:Y:S01]  /*05a0*/  UCGABAR_ARV ;  /* 0x00000000000079c7 */ /* 0x03cfe20008000000 */
[----:B------:R-:W-:Y:S05]  /*05b0*/  BRA `(.L_x_8) ;  /* 0x0000000000047947 */ /* 0x000fea0003800000 */
.L_x_7:
[----:B--2345:R-:W-:Y:S01]  /*05c0*/  NOP ;  /* 0x0000000000007918 */ /* 0x03cfe20000000000 */
.L_x_8:
[----:B------:R-:W-:Y:S05]  /*05d0*/  BRA.U !UP4, `(.L_x_9) ;  /* 0x000000010c0c7547 */ /* 0x000fea000b800000 */
[----:B------:R-:W-:Y:S01]  /*05e0*/  UCGABAR_WAIT ;  /* 0x0000000000007dc7 */ /* 0x000fe20008000000 */
[----:B------:R-:W-:Y:S01]  /*05f0*/  CCTL.IVALL ;  /* 0x00000000ff00798f */ /* 0x000fe20002000000 */
[----:B------:R-:W-:Y:S05]  /*0600*/  BRA `(.L_x_10) ;  /* 0x0000000000047947 */ /* 0x000fea0003800000 */
.L_x_9:
[----:B------:R-:W-:Y:S06]  /*0610*/  BAR.SYNC.DEFER_BLOCKING 0x0 ;  /* 0x0000000000007b1d */ /* 0x000fec0000010000 */
.L_x_10:
[----:B------:R-:W-:Y:S01]  /*0620*/  NOP ;  /* 0x0000000000007918 */ /* 0x000fe20000000000 */
[----:B------:R-:W-:Y:S05]  /*0630*/  BRA.U !UP4, `(.L_x_11) ;  /* 0x000000010c087547 */ /* 0x000fea000b800000 */
[----:B------:R-:W-:Y:S01]  /*0640*/  UCGABAR_ARV ;  /* 0x00000000000079c7 */ /* 0x000fe20008000000 */
[----:B------:R-:W-:Y:S05]  /*0650*/  BRA `(.L_x_12) ;  /* 0x0000000000047947 */ /* 0x000fea0003800000 */
.L_x_11:
[----:B------:R-:W-:Y:S01]  /*0660*/  NOP ;  /* 0x0000000000007918 */ /* 0x000fe20000000000 */
.L_x_12:
[----:B------:R-:W-:Y:S05]  /*0670*/  BRA.U !UP4, `(.L_x_13) ;  /* 0x000000010c0c7547 */ /* 0x000fea000b800000 */
[----:B------:R-:W-:Y:S01]  /*0680*/  UCGABAR_WAIT ;  /* 0x0000000000007dc7 */ /* 0x000fe20008000000 */
[----:B------:R-:W-:Y:S01]  /*0690*/  CCTL.IVALL ;  /* 0x00000000ff00798f */ /* 0x000fe20002000000 */
[----:B------:R-:W-:Y:S05]  /*06a0*/  BRA `(.L_x_14) ;  /* 0x0000000000047947 */ /* 0x000fea0003800000 */
.L_x_13:
[----:B------:R-:W-:Y:S06]  /*06b0*/  BAR.SYNC.DEFER_BLOCKING 0x0 ;  /* 0x0000000000007b1d */ /* 0x000fec0000010000 */
.L_x_14:
[----:B------:R-:W-:Y:S01]  /*06c0*/  UMOV UR23, 0x11 ;  /* 0x0000001100177882 */ /* 0x000fe20000000000 */
[----:B------:R-:W2:Y:S01]  /*06d0*/  LDCU.U8 UR20, c[0x0][0x5c8] ;  /* 0x0000b900ff1477ac */ /* 0x000ea20008000000 */
[----:B------:R-:W3:Y:S01]  /*06e0*/  LDCU.U8 UR19, c[0x0][0x5c9] ;  /* 0x0000b920ff1377ac */ /* 0x000ee20008000000 */
[----:B------:R-:W4:Y:S01]  /*06f0*/  LDCU.U8 UR18, c[0x0][0x5d4] ;  /* 0x0000ba80ff1277ac */ /* 0x000f220008000000 */
[----:B------:R-:W5:Y:S01]  /*0700*/  LDCU.U8 UR17, c[0x0][0x5d5] ;  /* 0x0000baa0ff1177ac */ /* 0x000f620008000000 */
[----:B------:R-:W1:Y:S01]  /*0710*/  LDCU.U8 UR16, c[0x0][0x5e0] ;  /* 0x0000bc00ff1077ac */ /* 0x000e620008000000 */
[----:B------:R-:W1:Y:S01]  /*0720*/  LDCU.U8 UR15, c[0x0][0x5e1] ;  /* 0x0000bc20ff0f77ac */ /* 0x000e620008000000 */
[----:B------:R-:W-:Y:S01]  /*0730*/  USHF.L.U32 UR23, UR23, UR24, URZ ;  /* 0x0000001817177299 */ /* 0x000fe200080006ff */
[----:B------:R-:W-:Y:S05]  /*0740*/  @P1 BRA `(.L_x_15) ;  /* 0x00000008005c1947 */ /* 0x000fea0003800000 */
[----:B------:R-:W5:Y:S01]  /*0750*/  S2UR UR28, SR_CTAID.Z ;  /* 0x00000000001c79c3 */ /* 0x000f620000002700 */
[----:B------:R-:W-:Y:S01]  /*0760*/  UMOV UR21, 0x1 ;  /* 0x0000000100157882 */ /* 0x000fe20000000000 */
[----:B------:R-:W-:Y:S01]  /*0770*/  UMOV UR14, URZ ;  /* 0x000000ff000e7c82 */ /* 0x000fe20008000000 */
[----:B-----5:R-:W-:-:S09]  /*0780*/  UISETP.GT.U32.AND UP0, UPT, UR28, 0x7f, UPT ;  /* 0x0000007f1c00788c */ /* 0x020fd2000bf04070 */
[----:B------:R-:W-:Y:S05]  /*0790*/  BRA.U UP0, `(.L_x_16) ;  /* 0x0000000500ec7547 */ /* 0x000fea000b800000 */
[----:B-1----:R-:W1:Y:S01]  /*07a0*/  LDCU.64 UR4, c[0x0][0x5c0] ;  /* 0x0000b800ff0477ac */ /* 0x002e620008000a00 */
[----:B------:R-:W5:Y:S01]  /*07b0*/  S2UR UR14, SR_CTAID.Y ;  /* 0x00000000000e79c3 */ /* 0x000f620000002600 */
[----:B------:R-:W4:Y:S01]  /*07c0*/  LDCU UR8, c[0x0][0x5d0] ;  /* 0x0000ba00ff0877ac */ /* 0x000f220008000800 */
[----:B------:R-:W3:Y:S06]  /*07d0*/  LDCU UR10, c[0x0][0x374] ;  /* 0x00006e80ff0a77ac */ /* 0x000eec0008000800 */
[----:B------:R-:W2:Y:S01]  /*07e0*/  S2UR UR11, SR_CTAID.X ;  /* 0x00000000000b79c3 */ /* 0x000ea20000002500 */
[----:B------:R-:W-:Y:S01]  /*07f0*/  UMOV UR21, 0x400 ;  /* 0x0000040000157882 */ /* 0x000fe20000000000 */
[----:B------:R-:W2:Y:S01]  /*0800*/  LDCU.64 UR30, c[0x0][0x348] ;  /* 0x00006900ff1e77ac */ /* 0x000ea20008000a00 */
[----:B-1----:R-:W-:-:S04]  /*0810*/  UIMAD.WIDE.U32 UR6, UR28, UR5, URZ ;  /* 0x000000051c0672a5 */ /* 0x002fc8000f8e00ff */
[----:B------:R-:W-:Y:S02]  /*0820*/  UIADD3 UR5, UPT, UPT, UR28, -UR7, URZ ;  /* 0x800000071c057290 */ /* 0x000fe4000fffe0ff */
[----:B-----5:R-:W-:Y:S02]  /*0830*/  USHF.L.U32 UR14, UR14, 0x8, URZ ;  /* 0x000000080e0e7899 */ /* 0x020fe400080006ff */
[----:B--2---:R-:W-:Y:S02]  /*0840*/  USHF.R.U32.HI UR5, URZ, UR20, UR5 ;  /* 0x00000014ff057299 */ /* 0x004fe40008011605 */
[----:B------:R-:W-:Y:S02]  /*0850*/  ULOP3.LUT UR26, UR14, 0x100, URZ, 0xc0, !UPT ;  /* 0x000001000e1a7892 */ /* 0x000fe4000f8ec0ff */
[----:B------:R-:W-:Y:S02]  /*0860*/  UIADD3 UR5, UPT, UPT, UR7, UR5, URZ ;  /* 0x0000000507057290 */ /* 0x000fe4000fffe0ff */
[----:B------:R-:W-:-:S02]  /*0870*/  USHF.L.U32 UR11, UR11, 0x6, URZ ;  /* 0x000000060b0b7899 */ /* 0x000fc400080006ff */
[----:B---3--:R-:W-:Y:S02]  /*0880*/  USHF.R.U32.HI UR6, URZ, UR19, UR5 ;  /* 0x00000013ff067299 */ /* 0x008fe40008011605 */
[----:B------:R-:W-:Y:S02]  /*0890*/  ULOP3.LUT UR27, UR11, 0xc0, URZ, 0xc0, !UPT ;  /* 0x000000c00b1b7892 */ /* 0x000fe4000f8ec0ff */
[----:B------:R-:W-:Y:S01]  /*08a0*/  UIADD3 UR6, UPT, UPT, -UR6, URZ, URZ ;  /* 0x000000ff06067290 */ /* 0x000fe2000fffe1ff */
[----:B------:R-:W-:-:S03]  /*08b0*/  UMOV UR14, URZ ;  /* 0x000000ff000e7c82 */ /* 0x000fc60008000000 */
[----:B------:R-:W-:Y:S01]  /*08c0*/  UIMAD UR6, UR6, UR4, UR28 ;  /* 0x00000004060672a4 */ /* 0x000fe2000f8e021c */
[----:B------:R-:W1:Y:S03]  /*08d0*/  LDCU.64 UR4, c[0x0][0x5d8] ;  /* 0x0000bb00ff0477ac */ /* 0x000e660008000a00 */
[----:B----4-:R-:W-:-:S04]  /*08e0*/  UIMAD.WIDE.U32 UR8, UR6, UR8, URZ ;  /* 0x00000008060872a5 */ /* 0x010fc8000f8e00ff */
[----:B------:R-:W-:-:S04]  /*08f0*/  UIADD3 UR7, UPT, UPT, UR6, -UR9, URZ ;  /* 0x8000000906077290 */ /* 0x000fc8000fffe0ff */
[----:B------:R-:W-:-:S04]  /*0900*/  USHF.R.U32.HI UR7, URZ, UR18, UR7 ;  /* 0x00000012ff077299 */ /* 0x000fc80008011607 */
[----:B------:R-:W-:-:S04]  /*0910*/  UIADD3 UR7, UPT, UPT, UR9, UR7, URZ ;  /* 0x0000000709077290 */ /* 0x000fc8000fffe0ff */
[----:B------:R-:W-:-:S04]  /*0920*/  USHF.R.U32.HI UR7, URZ, UR17, UR7 ;  /* 0x00000011ff077299 */ /* 0x000fc80008011607 */
[----:B-1----:R-:W-:-:S07]  /*0930*/  UIMAD.WIDE.U32 UR8, UR7, UR5, URZ ;  /* 0x00000005070872a5 */ /* 0x002fce000f8e00ff */
[----:B------:R-:W-:Y:S02]  /*0940*/  UMOV UR13, UR9 ;  /* 0x00000009000d7c82 */ /* 0x000fe40008000000 */
[----:B------:R-:W-:Y:S02]  /*0950*/  UIADD3 UR5, UPT, UPT, UR7, -UR13, URZ ;  /* 0x8000000d07057290 */ /* 0x000fe4000fffe0ff */
[----:B------:R-:W1:Y:S02]  /*0960*/  LDCU UR9, c[0x0][0x370] ;  /* 0x00006e00ff0977ac */ /* 0x000e640008000800 */
[----:B------:R-:W-:Y:S01]  /*0970*/  USHF.R.U32.HI UR5, URZ, UR16, UR5 ;  /* 0x00000010ff057299 */ /* 0x000fe20008011605 */
[----:B------:R-:W2:Y:S03]  /*0980*/  LDCU UR8, c[0x0][0x378] ;  /* 0x00006f00ff0877ac */ /* 0x000ea60008000800 */
[----:B------:R-:W-:Y:S01]  /*0990*/  UIADD3 UR5, UPT, UPT, UR13, UR5, URZ ;  /* 0x000000050d057290 */ /* 0x000fe2000fffe0ff */
[----:B------:R-:W3:Y:S03]  /*09a0*/  S2UR UR13, SR_CgaCtaId ;  /* 0x00000000000d79c3 */ /* 0x000ee60000008800 */
[----:B------:R-:W-:-:S04]  /*09b0*/  USHF.R.U32.HI UR5, URZ, UR15, UR5 ;  /* 0x0000000fff057299 */ /* 0x000fc80008011605 */
[----:B------:R-:W-:Y:S02]  /*09c0*/  UIADD3 UR5, UPT, UPT, -UR5, URZ, URZ ;  /* 0x000000ff05057290 */ /* 0x000fe4000fffe1ff */
[----:B-1----:R-:W-:Y:S02]  /*09d0*/  UIMAD UR9, UR10, UR9, URZ ;  /* 0x000000090a0972a4 */ /* 0x002fe4000f8e02ff */
[----:B------:R-:W-:Y:S02]  /*09e0*/  UIMAD UR4, UR5, UR4, UR7 ;  /* 0x00000004050472a4 */ /* 0x000fe4000f8e0207 */
[----:B--2---:R-:W-:Y:S02]  /*09f0*/  UIMAD UR8, UR9, UR8, URZ ;  /* 0x00000008090872a4 */ /* 0x004fe4000f8e02ff */
[----:B------:R-:W-:Y:S02]  /*0a00*/  UIADD3 UR7, UPT, UPT, -UR7, URZ, URZ ;  /* 0x000000ff07077290 */ /* 0x000fe4000fffe1ff */
[----:B------:R-:W-:Y:S01]  /*0a10*/  USHF.R.S32.HI UR25, URZ, 0x1f, UR8 ;  /* 0x0000001fff197899 */ /* 0x000fe20008011408 */
[----:B------:R-:W1:Y:S03]  /*0a20*/  LDCU UR5, c[0x0][0x5cc] ;  /* 0x0000b980ff0577ac */ /* 0x000e660008000800 */
[----:B------:R-:W-:-:S02]  /*0a30*/  ULEA.HI UR25, UR25, UR8, URZ, 0x3 ;  /* 0x0000000819197291 */ /* 0x000fc4000f8f18ff */
[----:B---3--:R-:W-:-:S03]  /*0a40*/  ULEA UR13, UR13, UR21, 0x18 ;  /* 0x000000150d0d7291 */ /* 0x008fc6000f8ec0ff */
[----:B------:R-:W-:Y:S01]  /*0a50*/  UMOV UR21, 0x1 ;  /* 0x0000000100157882 */ /* 0x000fe20000000000 */
[----:B-1----:R-:W-:-:S12]  /*0a60*/  UIMAD UR5, UR7, UR5, UR6 ;  /* 0x00000005070572a4 */ /* 0x002fd8000f8e0206 */
.L_x_20:
[----:B------:R-:W-:Y:S01]  /*0a70*/  USHF.L.U32 UR6, UR21, 0x1f, URZ ;  /* 0x0000001f15067899 */ /* 0x000fe200080006ff */
[----:B------:R-:W-:Y:S01]  /*0a80*/  HFMA2 R2, -RZ, RZ, 0, -0.0078125 ;  /* 0x0000a000ff027431 */ /* 0x000fe200000001ff */
[----:B------:R-:W-:Y:S02]  /*0a90*/  ULEA UR7, UR14, UR13, 0x3 ;  /* 0x0000000d0e077291 */ /* 0x000fe4000f8e18ff */
[----:B------:R-:W-:Y:S02]  /*0aa0*/  ULEA UR11, UR5, UR27, 0x8 ;  /* 0x0000001b050b7291 */ /* 0x000fe4000f8e40ff */
[----:B------:R-:W-:Y:S01]  /*0ab0*/  MOV R0, UR6 ;  /* 0x0000000600007c02 */ /* 0x000fe20008000f00 */
[----:B------:R-:W-:Y:S02]  /*0ac0*/  UIADD3 UR38, UP1, UPT, UR30, 0x40, URZ ;  /* 0x000000401e267890 */ /* 0x000fe4000ff3e0ff */
[----:B------:R-:W-:Y:S02]  /*0ad0*/  UIADD3 UR36, UP0, UPT, UR30, 0xc0, URZ ;  /* 0x000000c01e247890 */ /* 0x000fe4000ff1e0ff */
[----:B----4-:R1:W2:Y:S01]  /*0ae0*/  SYNCS.PHASECHK.TRANS64.TRYWAIT P2, [UR7+0x20], R0 ;  /* 0x00002000ff0075a7 */ /* 0x0102a20008041107 */
[----:B------:R-:W-:-:S02]  /*0af0*/  ULEA UR7, UR4, UR26, 0x9 ;  /* 0x0000001a04077291 */ /* 0x000fc4000f8e48ff */
[----:B------:R-:W-:Y:S02]  /*0b00*/  UIADD3.X UR39, UPT, UPT, URZ, UR31, URZ, UP1, !UPT ;  /* 0x0000001fff277290 */ /* 0x000fe40008ffe4ff */
[----:B------:R-:W-:Y:S02]  /*0b10*/  UIADD3.X UR37, UPT, UPT, URZ, UR31, URZ, UP0, !UPT ;  /* 0x0000001fff257290 */ /* 0x000fe400087fe4ff */
[----:B------:R-:W-:Y:S02]  /*0b20*/  ULEA UR11, UR22, UR11, 0x5 ;  /* 0x0000000b160b7291 */ /* 0x000fe4000f8e28ff */
[----:B------:R-:W-:Y:S01]  /*0b30*/  ULEA UR7, UR24, UR7, 0x6 ;  /* 0x0000000718077291 */ /* 0x000fe2000f8e30ff */
[----:B------:R-:W-:Y:S01]  /*0b40*/  UMOV UR35, URZ ;  /* 0x000000ff00237c82 */ /* 0x000fe20008000000 */
[----:B------:R-:W-:Y:S02]  /*0b50*/  UPRMT UR34, URZ, 0x5410, UR23 ;  /* 0x00005410ff227896 */ /* 0x000fe40008000017 */
[----:B------:R-:W-:-:S12]  /*0b60*/  UPRMT UR33, URZ, 0x5410, UR12 ;  /* 0x00005410ff217896 */ /* 0x000fd8000800000c */
.L_x_19:
[----:B---3--:R-:W-:Y:S02]  /*0b70*/  UIADD3 UR5, UPT, UPT, UR14, 0x1, URZ ;  /* 0x000000010e057890 */ /* 0x008fe4000fffe0ff */
[----:B------:R-:W-:Y:S02]  /*0b80*/  ULEA UR8, UR14, UR22, 0x1 ;  /* 0x000000160e087291 */ /* 0x000fe4000f8e08ff */
[----:B------:R-:W-:Y:S02]  /*0b90*/  UISETP.NE.AND UP0, UPT, UR5, 0x4, UPT ;  /* 0x000000040500788c */ /* 0x000fe4000bf05270 */
[----:B------:R-:W-:Y:S02]  /*0ba0*/  ULEA UR4, UR14, UR24, 0x2 ;  /* 0x000000180e047291 */ /* 0x000fe4000f8e10ff */
[----:B------:R-:W-:Y:S02]  /*0bb0*/  ULEA UR9, UR14, UR13, 0x3 ;  /* 0x0000000d0e097291 */ /* 0x000fe4000f8e18ff */
[----:B------:R-:W-:-:S02]  /*0bc0*/  USEL UR14, UR5, URZ, UP0 ;  /* 0x000000ff050e7287 */ /* 0x000fc40008000000 */
[----:B------:R-:W-:Y:S02]  /*0bd0*/  USEL UR6, URZ, 0x1, UP0 ;  /* 0x00000001ff067887 */ /* 0x000fe40008000000 */
[----:B------:R-:W-:Y:S02]  /*0be0*/  USHF.L.U32 UR10, UR35, 0x6, URZ ;  /* 0x00000006230a7899 */ /* 0x000fe400080006ff */
[----:B------:R-:W-:Y:S02]  /*0bf0*/  ULEA UR8, UR8, UR13, 0xc ;  /* 0x0000000d08087291 */ /* 0x000fe4000f8e60ff */
[----:B------:R-:W-:Y:S02]  /*0c00*/  ULEA UR4, UR4, UR13, 0xd ;  /* 0x0000000d04047291 */ /* 0x000fe4000f8e68ff */
[----:B------:R-:W-:Y:S01]  /*0c10*/  UISETP.GT.U32.AND UP0, UPT, UR35, 0x3e, UPT ;  /* 0x0000003e2300788c */ /* 0x000fe2000bf04070 */
[----:B--2-4-:R-:W-:Y:S10]  /*0c20*/  @P2 BRA `(.L_x_17) ;  /* 0x0000000000102947 */ /* 0x014ff40003800000 */
[----:B------:R-:W-:-:S06]  /*0c30*/  USHF.L.U32 UR5, UR21, 0x1f, URZ ;  /* 0x0000001f15057899 */ /* 0x000fcc00080006ff */
[----:B-1----:R-:W-:-:S04]  /*0c40*/  MOV R0, UR5 ;  /* 0x0000000500007c02 */ /* 0x002fc80008000f00 */
[----:B------:R-:W1:Y:S02]  /*0c50*/  SYNCS.PHASECHK.TRANS64.TRYWAIT P0, [UR9+0x20], R0 ;  /* 0x00002000ff0075a7 */ /* 0x000e640008001109 */
[----:B-1----:R-:W-:Y:S05]  /*0c60*/  @!P0 BRA `(.L_x_18) ;  /* 0x0000003400488947 */ /* 0x002fea0003800000 */
.L_x_17:
[----:B------:R-:W-:Y:S02]  /*0c70*/  ELECT P1, URZ, PT ;  /* 0x0000000000ff782f */ /* 0x000fe40003820000 */
[----:B------:R-:W-:Y:S01]  /*0c80*/  PLOP3.LUT P0, PT, PT, PT, UP0, 0x80, 0x8 ;  /* 0x000000000008781c */ /* 0x000fe20003f0f008 */
[----:B------:R-:W-:Y:S01]  /*0c90*/  ULOP3.LUT UR21, UR21, UR6, URZ, 0x3c, !UPT ;  /* 0x0000000615157292 */ /* 0x000fe2000f8e3cff */
[----:B------:R-:W-:Y:S01]  /*0ca0*/  PLOP3.LUT P2, PT, PT, PT, PT, 0x80, 0x8 ;  /* 0x000000000008781c */ /* 0x000fe20003f4f070 */
[----:B------:R-:W-:Y:S02]  /*0cb0*/  UIADD3 UR8, UPT, UPT, UR8, 0xc400, URZ ;  /* 0x0000c40008087890 */ /* 0x000fe4000fffe0ff */
[----:B------:R-:W-:Y:S02]  /*0cc0*/  UIADD3 UR4, UPT, UPT, UR4, 0x14400, URZ ;  /* 0x0001440004047890 */ /* 0x000fe4000fffe0ff */
[----:B------:R-:W-:Y:S02]  /*0cd0*/  @!UP0 USHF.L.U32 UR29, UR21, 0x1f, URZ ;  /* 0x0000001f151d8899 */ /* 0x000fe400080006ff */
[----:B------:R-:W-:Y:S01]  /*0ce0*/  @!UP0 ULEA UR32, UR14, UR13, 0x3 ;  /* 0x0000000d0e208291 */ /* 0x000fe2000f8e18ff */
[----:B------:R-:W-:Y:S01]  /*0cf0*/  UMOV UR5, UR9 ;  /* 0x0000000900057c82 */ /* 0x000fe20008000000 */
[----:B------:R-:W-:-:S02]  /*0d00*/  UMOV UR6, UR10 ;  /* 0x0000000a00067c82 */ /* 0x000fc40008000000 */
[----:B-1----:R-:W-:Y:S01]  /*0d10*/  IMAD.U32 R0, RZ, RZ, UR29 ;  /* 0x0000001dff007e24 */ /* 0x002fe2000f8e00ff */
[----:B------:R3:W-:Y:S01]  /*0d20*/  @P1 SYNCS.ARRIVE.TRANS64 RZ, [UR9], R2 ;  /* 0x00000002ffff19a7 */ /* 0x0007e20008000009 */
[----:B------:R3:W-:Y:S01]  /*0d30*/  UTMALDG.2D.MULTICAST [UR8], [UR38], UR34, desc[URZ] ;  /* 0x0000ff08260073b4 */ /* 0x0007e20008009822 */
[----:B------:R-:W-:-:S04]  /*0d40*/  UIADD3 UR35, UPT, UPT, UR35, 0x1, URZ ;  /* 0x0000000123237890 */ /* 0x000fc8000fffe0ff */
[----:B------:R-:W-:Y:S01]  /*0d50*/  UISETP.NE.AND UP0, UPT, UR35, 0x40, UPT ;  /* 0x000000402300788c */ /* 0x000fe2000bf05270 */
[----:B------:R3:W-:Y:S01]  /*0d60*/  UTMALDG.2D.MULTICAST [UR4], [UR36], UR33, desc[URZ] ;  /* 0x0000ff04240073b4 */ /* 0x0007e20008009821 */
[----:B------:R3:W4:Y:S07]  /*0d70*/  @!P0 SYNCS.PHASECHK.TRANS64.TRYWAIT P2, [UR32+0x20], R0 ;  /* 0x00002000ff0085a7 */ /* 0x00072e0008041120 */
[----:B------:R-:W-:Y:S05]  /*0d80*/  BRA.U UP0, `(.L_x_19) ;  /* 0xfffffffd00787547 */ /* 0x000fea000b83ffff */
[----:B---3--:R-:W1:Y:S01]  /*0d90*/  LDCU.64 UR4, c[0x0][0x5c0] ;  /* 0x0000b800ff0477ac */ /* 0x008e620008000a00 */
[----:B------:R-:W-:-:S04]  /*0da0*/  ULEA.HI.SX32 UR28, UR25, UR28, 0x1d ;  /* 0x0000001c191c7291 */ /* 0x000fc8000f8feaff */
[----:B------:R-:W-:Y:S02]  /*0db0*/  UISETP.GE.AND UP0, UPT, UR28, 0x80, UPT ;  /* 0x000000801c00788c */ /* 0x000fe4000bf06270 */
[----:B-1----:R-:W-:Y:S01]  /*0dc0*/  UIMAD.WIDE.U32 UR6, UR28, UR5, URZ ;  /* 0x000000051c0672a5 */ /* 0x002fe2000f8e00ff */
[----:B------:R-:W1:Y:S03]  /*0dd0*/  LDCU UR5, c[0x0][0x5d0] ;  /* 0x0000ba00ff0577ac */ /* 0x000e660008000800 */
[----:B------:R-:W-:-:S04]  /*0de0*/  UIADD3 UR6, UPT, UPT, UR28, -UR7, URZ ;  /* 0x800000071c067290 */ /* 0x000fc8000fffe0ff */
[----:B------:R-:W-:-:S04]  /*0df0*/  USHF.R.U32.HI UR6, URZ, UR20, UR6 ;  /* 0x00000014ff067299 */ /* 0x000fc80008011606 */
[----:B------:R-:W-:-:S04]  /*0e00*/  UIADD3 UR7, UPT, UPT, UR7, UR6, URZ ;  /* 0x0000000607077290 */ /* 0x000fc8000fffe0ff */
[----:B------:R-:W-:-:S04]  /*0e10*/  USHF.R.U32.HI UR7, URZ, UR19, UR7 ;  /* 0x00000013ff077299 */ /* 0x000fc80008011607 */
[----:B------:R-:W-:-:S04]  /*0e20*/  UIADD3 UR7, UPT, UPT, -UR7, URZ, URZ ;  /* 0x000000ff07077290 */ /* 0x000fc8000fffe1ff */
[----:B------:R-:W-:-:S04]  /*0e30*/  UIMAD UR7, UR4, UR7, UR28 ;  /* 0x00000007040772a4 */ /* 0x000fc8000f8e021c */
[----:B-1----:R-:W-:Y:S01]  /*0e40*/  UIMAD.WIDE.U32 UR8, UR7, UR5, URZ ;  /* 0x00000005070872a5 */ /* 0x002fe2000f8e00ff */
[----:B------:R-:W1:Y:S03]  /*0e50*/  LDCU.64 UR4, c[0x0][0x5d8] ;  /* 0x0000bb00ff0477ac */ /* 0x000e660008000a00 */
[----:B------:R-:W-:-:S04]  /*0e60*/  UIADD3 UR6, UPT, UPT, UR7, -UR9, URZ ;  /* 0x8000000907067290 */ /* 0x000fc8000fffe0ff */
[----:B------:R-:W-:-:S04]  /*0e70*/  USHF.R.U32.HI UR6, URZ, UR18, UR6 ;  /* 0x00000012ff067299 */ /* 0x000fc80008011606 */
[----:B------:R-:W-:-:S04]  /*0e80*/  UIADD3 UR6, UPT, UPT, UR9, UR6, URZ ;  /* 0x0000000609067290 */ /* 0x000fc8000fffe0ff */
[----:B------:R-:W-:-:S04]  /*0e90*/  USHF.R.U32.HI UR6, URZ, UR17, UR6 ;  /* 0x00000011ff067299 */ /* 0x000fc80008011606 */
[----:B-1----:R-:W-:Y:S01]  /*0ea0*/  UIMAD.WIDE.U32 UR8, UR6, UR5, URZ ;  /* 0x00000005060872a5 */ /* 0x002fe2000f8e00ff */
[----:B------:R-:W1:Y:S03]  /*0eb0*/  LDCU UR5, c[0x0][0x5cc] ;  /* 0x0000b980ff0577ac */ /* 0x000e660008000800 */
[----:B------:R-:W-:-:S04]  /*0ec0*/  UIADD3 UR8, UPT, UPT, UR6, -UR9, URZ ;  /* 0x8000000906087290 */ /* 0x000fc8000fffe0ff */
[----:B------:R-:W-:-:S04]  /*0ed0*/  USHF.R.U32.HI UR8, URZ, UR16, UR8 ;  /* 0x00000010ff087299 */ /* 0x000fc80008011608 */
[----:B------:R-:W-:Y:S02]  /*0ee0*/  UIADD3 UR8, UPT, UPT, UR9, UR8, URZ ;  /* 0x0000000809087290 */ /* 0x000fe4000fffe0ff */
[----:B------:R-:W-:Y:S02]  /*0ef0*/  UIADD3 UR9, UPT, UPT, -UR6, URZ, URZ ;  /* 0x000000ff06097290 */ /* 0x000fe4000fffe1ff */
[----:B------:R-:W-:Y:S02]  /*0f00*/  USHF.R.U32.HI UR8, URZ, UR15, UR8 ;  /* 0x0000000fff087299 */ /* 0x000fe40008011608 */
[----:B-1----:R-:W-:Y:S02]  /*0f10*/  UIMAD UR5, UR5, UR9, UR7 ;  /* 0x00000009050572a4 */ /* 0x002fe4000f8e0207 */
[----:B------:R-:W-:-:S04]  /*0f20*/  UIADD3 UR8, UPT, UPT, -UR8, URZ, URZ ;  /* 0x000000ff08087290 */ /* 0x000fc8000fffe1ff */
[----:B------:R-:W-:Y:S01]  /*0f30*/  UIMAD UR4, UR4, UR8, UR6 ;  /* 0x00000008040472a4 */ /* 0x000fe2000f8e0206 */
[----:B------:R-:W-:Y:S11]  /*0f40*/  BRA.U !UP0, `(.L_x_20) ;  /* 0xfffffff908c87547 */ /* 0x000ff6000b83ffff */
.L_x_16:
[----:B------:R-:W-:Y:S01]  /*0f50*/  UISETP.NE.AND UP0, UPT, UR14, 0x3, UPT ;  /* 0x000000030e00788c */ /* 0x000fe2000bf05270 */
[----:B------:R-:W5:Y:S01]  /*0f60*/  S2UR UR13, SR_CgaCtaId ;  /* 0x00000000000d79c3 */ /* 0x000f620000008800 */
[----:B-1----:R-:W-:Y:S01]  /*0f70*/  UIADD3 UR6, UPT, UPT, UR14, 0x2, URZ ;  /* 0x000000020e067890 */ /* 0x002fe2000fffe0ff */
[----:B------:R-:W-:-:S03]  /*0f80*/  UMOV UR4, 0x400 ;  /* 0x0000040000047882 */ /* 0x000fc60000000000 */
[----:B------:R-:W-:-:S04]  /*0f90*/  USEL UR6, UR6, 0x1, UP0 ;  /* 0x0000000106067887 */ /* 0x000fc80008000000 */
[----:B------:R-:W-:Y:S02]  /*0fa0*/  UISETP.NE.AND UP0, UPT, UR6, 0x4, UPT ;  /* 0x000000040600788c */ /* 0x000fe4000bf05270 */
[----:B------:R-:W-:Y:S02]  /*0fb0*/  UIADD3 UR6, UPT, UPT, UR6, 0x1, URZ ;  /* 0x0000000106067890 */ /* 0x000fe4000fffe0ff */
[----:B------:R-:W-:Y:S02]  /*0fc0*/  UISETP.EQ.XOR UP1, UPT, UR14, 0x3, !UP0 ;  /* 0x000000030e00788c */ /* 0x000fe4000c722a70 */
[----:B------:R-:W-:-:S04]  /*0fd0*/  USEL UR6, UR6, 0x1, UP0 ;  /* 0x0000000106067887 */ /* 0x000fc80008000000 */
[----:B------:R-:W-:Y:S02]  /*0fe0*/  UISETP.EQ.XOR UP1, UPT, UR6, 0x4, UP1 ;  /* 0x000000040600788c */ /* 0x000fe40008f22a70 */
[----:B------:R-:W-:Y:S02]  /*0ff0*/  UISETP.NE.AND UP0, UPT, UR6, 0x4, UPT ;  /* 0x000000040600788c */ /* 0x000fe4000bf05270 */
[----:B------:R-:W-:Y:S02]  /*1000*/  USEL UR5, URZ, 0x1, !UP1 ;  /* 0x00000001ff057887 */ /* 0x000fe4000c800000 */
[----:B-----5:R-:W-:Y:S02]  /*1010*/  ULEA UR4, UR13, UR4, 0x18 ;  /* 0x000000040d047291 */ /* 0x020fe4000f8ec0ff */
[----:B------:R-:W-:Y:S02]  /*1020*/  ULOP3.LUT UR5, UR21, UR5, URZ, 0x3c, !UPT ;  /* 0x0000000515057292 */ /* 0x000fe4000f8e3cff */
[----:B------:R-:W-:-:S02]  /*1030*/  USEL UR6, UR6, URZ, UP0 ;  /* 0x000000ff06067287 */ /* 0x000fc40008000000 */
[----:B------:R-:W-:Y:S02]  /*1040*/  USHF.L.U32 UR5, UR5, 0x1f, URZ ;  /* 0x0000001f05057899 */ /* 0x000fe400080006ff */
[----:B------:R-:W-:-:S04]  /*1050*/  ULEA UR4, UR6, UR4, 0x3 ;  /* 0x0000000406047291 */ /* 0x000fc8000f8e18ff */
[----:B------:R-:W-:-:S05]  /*1060*/  MOV R0, UR5 ;  /* 0x0000000500007c02 */ /* 0x000fca0008000f00 */
[----:B------:R-:W1:Y:S02]  /*1070*/  SYNCS.PHASECHK.TRANS64.TRYWAIT P0, [UR4+0x20], R0 ;  /* 0x00002000ff0075a7 */ /* 0x000e640008001104 */
[----:B-1----:R-:W-:Y:S05]  /*1080*/  @!P0 BRA `(.L_x_21) ;  /* 0x0000003000608947 */ /* 0x002fea0003800000 */
.L_x_47:
[----:B------:R-:W-:-:S13]  /*1090*/  ELECT P0, URZ, PT ;  /* 0x0000000000ff782f */ /* 0x000fda0003800000 */
[----:B-1----:R-:W-:-:S04]  /*10a0*/  @P0 MOV R0, 0xa000 ;  /* 0x0000a00000000802 */ /* 0x002fc80000000f00 */
[----:B------:R1:W-:Y:S03]  /*10b0*/  @P0 SYNCS.ARRIVE.TRANS64 RZ, [UR4], R0 ;  /* 0x00000000ffff09a7 */ /* 0x0003e60008000004 */
.L_x_15:
[----:B------:R-:W-:-:S13]  /*10c0*/  ISETP.NE.AND P0, PT, R71, 0x4, PT ;  /* 0x000000044700780c */ /* 0x000fda0003f05270 */
[----:B------:R-:W-:Y:S05]  /*10d0*/  @P0 BRA `(.L_x_22) ;  /* 0x0000000800180947 */ /* 0x000fea0003800000 */
[----:B------:R-:W5:Y:S08]  /*10e0*/  S2UR UR14, SR_CTAID.Z ;  /* 0x00000000000e79c3 */ /* 0x000f700000002700 */
[----:B------:R-:W-:Y:S01]  /*10f0*/  BAR.SYNC.DEFER_BLOCKING 0x2, 0xa0 ;  /* 0x0082800000007b1d */ /* 0x000fe20000010000 */
[----:B------:R-:W-:Y:S01]  /*1100*/  HFMA2 R4, -RZ, RZ, 0, 5.9604644775390625e-08 ;  /* 0x00000001ff047431 */ /* 0x000fe200000001ff */
[----:B------:R-:W-:Y:S01]  /*1110*/  MOV R7, 0x1 ;  /* 0x0000000100077802 */ /* 0x000fe20000000f00 */
[----:B-----5:R-:W-:-:S09]  /*1120*/  UISETP.GT.U32.AND UP0, UPT, UR14, 0x7f, UPT ;  /* 0x0000007f0e00788c */ /* 0x020fd2000bf04070 */
[----:B------:R-:W-:Y:S05]  /*1130*/  BRA.U UP0, `(.L_x_23) ;  /* 0x0000000500c87547 */ /* 0x000fea000b800000 */
[----:B-1----:R-:W-:Y:S01]  /*1140*/  UMOV UR4, 0x400 ;  /* 0x0000040000047882 */ /* 0x002fe20000000000 */
[----:B------:R-:W1:Y:S01]  /*1150*/  LDCU UR8, c[0x0][0x374] ;  /* 0x00006e80ff0877ac */ /* 0x000e620008000800 */
[----:B------:R-:W-:Y:S01]  /*1160*/  MOV R7, 0x1 ;  /* 0x0000000100077802 */ /* 0x000fe20000000f00 */
[----:B------:R-:W-:Y:S01]  /*1170*/  ULEA UR4, UR13, UR4, 0x18 ;  /* 0x000000040d047291 */ /* 0x000fe2000f8ec0ff */
[----:B------:R-:W1:Y:S01]  /*1180*/  LDCU UR7, c[0x0][0x370] ;  /* 0x00006e00ff0777ac */ /* 0x000e620008000800 */
[----:B------:R-:W5:Y:S07]  /*1190*/  LDCU UR6, c[0x0][0x378] ;  /* 0x00006f00ff0677ac */ /* 0x000f6e0008000800 */
[----:B------:R-:W4:Y:S01]  /*11a0*/  LDS R0, [UR4+0x68] ;  /* 0x00006804ff007984 */ /* 0x000f220008000800 */
[----:B------:R-:W-:Y:S01]  /*11b0*/  ULOP3.LUT UR9, UR13, 0x7, URZ, 0xc0, !UPT ;  /* 0x000000070d097892 */ /* 0x000fe2000f8ec0ff */
[----:B------:R-:W-:Y:S01]  /*11c0*/  UMOV UR43, 0x4402490 ;  /* 0x04402490002b7882 */ /* 0x000fe20000000000 */
[----:B------:R-:W-:-:S02]  /*11d0*/  UIADD3 UR11, UPT, UPT, UR4, 0xc400, URZ ;  /* 0x0000c400040b7890 */ /* 0x000fc4000fffe0ff */
[----:B------:R-:W-:Y:S02]  /*11e0*/  UISETP.GT.U32.AND UP0, UPT, UR9, 0xffff, UPT ;  /* 0x0000ffff0900788c */ /* 0x000fe4000bf04070 */
[----:B------:R-:W-:Y:S02]  /*11f0*/  UIADD3 UR10, UPT, UPT, UR4, 0x14400, URZ ;  /* 0x00014400040a7890 */ /* 0x000fe4000fffe0ff */
[----:B------:R-:W-:Y:S02]  /*1200*/  USEL UR9, UR9, 0xffff, !UP0 ;  /* 0x0000ffff09097887 */ /* 0x000fe4000c000000 */
[----:B-1----:R-:W-:Y:S02]  /*1210*/  UIMAD UR7, UR8, UR7, URZ ;  /* 0x00000007080772a4 */ /* 0x002fe4000f8e02ff */
[----:B------:R-:W-:Y:S02]  /*1220*/  USEL UR42, URZ, 0x4000, UP6 ;  /* 0x00004000ff2a7887 */ /* 0x000fe4000b000000 */
[----:B------:R-:W-:-:S02]  /*1230*/  USEL UR43, UR43, 0x4400490, !UP5 ;  /* 0x044004902b2b7887 */ /* 0x000fc4000e800000 */
[----:B------:R-:W-:Y:S02]  /*1240*/  USHF.R.U32.HI UR11, URZ, 0x4, UR11 ;  /* 0x00000004ff0b7899 */ /* 0x000fe4000801160b */
[----:B------:R-:W-:Y:S02]  /*1250*/  USHF.R.U32.HI UR10, URZ, 0x4, UR10 ;  /* 0x00000004ff0a7899 */ /* 0x000fe4000801160a */
[----:B------:R-:W-:Y:S02]  /*1260*/  ULOP3.LUT UR9, UR9, 0xffff, URZ, 0xc0, !UPT ;  /* 0x0000ffff09097892 */ /* 0x000fe4000f8ec0ff */
[----:B-----5:R-:W-:Y:S02]  /*1270*/  UIMAD UR6, UR7, UR6, URZ ;  /* 0x00000006070672a4 */ /* 0x020fe4000f8e02ff */
[----:B------:R-:W-:Y:S01]  /*1280*/  UIADD3 UR43, UPT, UPT, UR42, UR43, URZ ;  /* 0x0000002b2a2b7290 */ /* 0x000fe2000fffe0ff */
[----:B------:R-:W-:Y:S01]  /*1290*/  UMOV UR5, 0x1 ;  /* 0x0000000100057882 */ /* 0x000fe20000000000 */
[----:B------:R-:W-:-:S02]  /*12a0*/  ULOP3.LUT UR7, UR11, 0x3fc0, URZ, 0xc0, !UPT ;  /* 0x00003fc00b077892 */ /* 0x000fc4000f8ec0ff */
[----:B------:R-:W-:Y:S02]  /*12b0*/  ULOP3.LUT UR11, UR10, 0x3fc0, URZ, 0xc0, !UPT ;  /* 0x00003fc00a0b7892 */ /* 0x000fe4000f8ec0ff */
[----:B------:R-:W-:Y:S02]  /*12c0*/  USHF.L.U32 UR5, UR5, UR9, URZ ;  /* 0x0000000905057299 */ /* 0x000fe400080006ff */
[----:B------:R-:W-:Y:S02]  /*12d0*/  USHF.R.S32.HI UR32, URZ, 0x1f, UR6 ;  /* 0x0000001fff207899 */ /* 0x000fe40008011406 */
[----:B------:R-:W-:Y:S02]  /*12e0*/  ULOP3.LUT UR23, UR12, 0xffff, UR23, 0xc8, !UPT ;  /* 0x0000ffff0c177892 */ /* 0x000fe4000f8ec817 */
[----:B------:R-:W-:Y:S01]  /*12f0*/  ULOP3.LUT UR10, UR7, 0x10000, URZ, 0xfc, !UPT ;  /* 0x00010000070a7892 */ /* 0x000fe2000f8efcff */
[----:B----4-:R-:W-:Y:S01]  /*1300*/  R2UR UR33, R0 ;  /* 0x00000000002172ca */ /* 0x010fe200000e0000 */
[----:B------:R-:W-:-:S02]  /*1310*/  ULOP3.LUT UR11, UR11, 0x10000, URZ, 0xfc, !UPT ;  /* 0x000100000b0b7892 */ /* 0x000fc4000f8efcff */
[----:B------:R-:W-:Y:S02]  /*1320*/  ULEA.HI UR32, UR32, UR6, URZ, 0x3 ;  /* 0x0000000620207291 */ /* 0x000fe4000f8f18ff */
[----:B------:R-:W-:Y:S01]  /*1330*/  ULOP3.LUT UR21, UR5, 0xffff, URZ, 0xc0, !UPT ;  /* 0x0000ffff05157892 */ /* 0x000fe2000f8ec0ff */
[----:B------:R-:W-:Y:S01]  /*1340*/  UMOV UR31, URZ ;  /* 0x000000ff001f7c82 */ /* 0x000fe20008000000 */
[----:B------:R-:W-:Y:S01]  /*1350*/  UMOV UR29, URZ ;  /* 0x000000ff001d7c82 */ /* 0x000fe20008000000 */
[----:B------:R-:W-:Y:S01]  /*1360*/  UMOV UR27, URZ ;  /* 0x000000ff001b7c82 */ /* 0x000fe20008000000 */
[----:B------:R-:W-:Y:S01]  /*1370*/  UMOV UR42, URZ ;  /* 0x000000ff002a7c82 */ /* 0x000fe20008000000 */
[----:B------:R-:W-:Y:S01]  /*1380*/  UMOV UR38, URZ ;  /* 0x000000ff00267c82 */ /* 0x000fe20008000000 */
[----:B------:R-:W-:Y:S01]  /*1390*/  UMOV UR39, UR43 ;  /* 0x0000002b00277c82 */ /* 0x000fe20008000000 */
[----:B------:R-:W-:Y:S01]  /*13a0*/  UMOV UR36, URZ ;  /* 0x000000ff00247c82 */ /* 0x000fe20008000000 */
[----:B------:R-:W-:Y:S01]  /*13b0*/  UMOV UR37, UR43 ;  /* 0x0000002b00257c82 */ /* 0x000fe20008000000 */
[----:B------:R-:W-:Y:S01]  /*13c0*/  UMOV UR34, URZ ;  /* 0x000000ff00227c82 */ /* 0x000fe20008000000 */
[----:B------:R-:W-:-:S05]  /*13d0*/  UMOV UR35, UR43 ;  /* 0x0000002b00237c82 */ /* 0x000fca0008000000 */
.L_x_28:
[----:B------:R-:W-:Y:S01]  /*13e0*/  USHF.L.U32 UR5, UR29, 0x1f, URZ ;  /* 0x0000001f1d057899 */ /* 0x000fe200080006ff */
[----:B------:R-:W-:Y:S01]  /*13f0*/  SHF.L.U32 R2, R7, 0x1f, RZ ;  /* 0x0000001f07027819 */ /* 0x000fe200000006ff */
[----:B------:R-:W-:Y:S02]  /*1400*/  ULEA UR6, UR27, UR4, 0x3 ;  /* 0x000000041b067291 */ /* 0x000fe4000f8e18ff */
[----:B-1----:R-:W-:Y:S02]  /*1410*/  ULEA UR7, UR31, UR4, 0x3 ;  /* 0x000000041f077291 */ /* 0x002fe4000f8e18ff */
[----:B----4-:R-:W-:Y:S01]  /*1420*/  MOV R0, UR5 ;  /* 0x0000000500007c02 */ /* 0x010fe20008000f00 */
[----:B------:R-:W-:Y:S02]  /*1430*/  ULEA UR9, UR31, UR33, 0x14 ;  /* 0x000000211f097291 */ /* 0x000fe4000f8ea0ff */
[----:B------:R-:W-:Y:S02]  /*1440*/  ULEA.HI.SX32 UR14, UR32, UR14, 0x1d ;  /* 0x0000000e200e7291 */ /* 0x000fe4000f8feaff */
[----:B-----5:R1:W4:Y:S01]  /*1450*/  SYNCS.PHASECHK.TRANS64.TRYWAIT P1, [UR6], R0 ;  /* 0x00000000ff0075a7 */ /* 0x0203220008021106 */
[----:B------:R-:W-:Y:S01]  /*1460*/  UPLOP3.LUT UP2, UPT, UPT, UPT, UPT, 0x40, 0x4 ;  /* 0x000000000004789c */ /* 0x000fe20003f4e870 */
[----:B------:R-:W5:Y:S02]  /*1470*/  SYNCS.PHASECHK.TRANS64.TRYWAIT P0, [UR7+0x50], R2 ;  /* 0x00005002ff0075a7 */ /* 0x000f640008001107 */
[----:B-1--45:R-:W-:Y:S08]  /*1480*/  @!P0 BRA `(.L_x_24) ;  /* 0x0000002c00808947 */ /* 0x032ff00003800000 */
.L_x_49:
[----:B------:R-:W-:-:S05]  /*1490*/  UMOV UR25, URZ ;  /* 0x000000ff00197c82 */ /* 0x000fca0008000000 */
.L_x_27:
[----:B------:R-:W-:Y:S02]  /*14a0*/  UIADD3 UR12, UPT, UPT, UR27, 0x1, URZ ;  /* 0x000000011b0c7890 */ /* 0x000fe4000fffe0ff */
[----:B------:R-:W-:Y:S02]  /*14b0*/  UISETP.GT.U32.AND UP0, UPT, UR25, 0x3e, UPT ;  /* 0x0000003e1900788c */ /* 0x000fe4000bf04070 */
[----:B----4-:R-:W-:Y:S02]  /*14c0*/  ULEA UR46, UR27, UR11, 0xb ;  /* 0x0000000b1b2e7291 */ /* 0x010fe4000f8e58ff */
[----:B------:R-:W-:Y:S02]  /*14d0*/  ULEA UR44, UR27, UR10, 0x9 ;  /* 0x0000000a1b2c7291 */ /* 0x000fe4000f8e48ff */
[----:B------:R-:W-:Y:S01]  /*14e0*/  ULEA UR5, UR27, UR4, 0x3 ;  /* 0x000000041b057291 */ /* 0x000fe2000f8e18ff */
[----:B------:R-:W-:Y:S01]  /*14f0*/  PLOP3.LUT P0, PT, PT, PT, UP0, 0x80, 0x8 ;  /* 0x000000000008781c */ /* 0x000fe20003f0f008 */
[----:B------:R-:W-:Y:S02]  /*1500*/  UISETP.NE.AND UP1, UPT, UR12, 0x4, UPT ;  /* 0x000000040c00788c */ /* 0x000fe4000bf25270 */
[----:B------:R-:W-:Y:S02]  /*1510*/  UIADD3 UR40, UPT, UPT, UR46, 0x2, URZ ;  /* 0x000000022e287890 */ /* 0x000fe4000fffe0ff */
[----:B------:R-:W-:Y:S02]  /*1520*/  UIADD3 UR30, UPT, UPT, UR44, 0x2, URZ ;  /* 0x000000022c1e7890 */ /* 0x000fe4000fffe0ff */
[----:B------:R-:W-:Y:S02]  /*1530*/  UIADD3 UR28, UPT, UPT, UR46, 0x4, URZ ;  /* 0x000000042e1c7890 */ /* 0x000fe4000fffe0ff */
[----:B------:R-:W-:Y:S02]  /*1540*/  UIADD3 UR26, UPT, UPT, UR44, 0x4, URZ ;  /* 0x000000042c1a7890 */ /* 0x000fe4000fffe0ff */
[----:B------:R-:W-:Y:S02]  /*1550*/  UIADD3 UR6, UPT, UPT, UR46, 0x6, URZ ;  /* 0x000000062e067890 */ /* 0x000fe4000fffe0ff */
[----:B------:R-:W-:Y:S02]  /*1560*/  UIADD3 UR8, UPT, UPT, UR44, 0x6, URZ ;  /* 0x000000062c087890 */ /* 0x000fe4000fffe0ff */
[----:B------:R-:W-:Y:S02]  /*1570*/  UIADD3 UR24, UPT, UPT, UR5, 0x20, URZ ;  /* 0x0000002005187890 */ /* 0x000fe4000fffe0ff */
[----:B------:R-:W-:Y:S02]  /*1580*/  USEL UR22, URZ, 0x1, UP1 ;  /* 0x00000001ff167887 */ /* 0x000fe40008800000 */
[----:B------:R-:W-:Y:S01]  /*1590*/  USEL UR27, UR12, URZ, UP1 ;  /* 0x000000ff0c1b7287 */ /* 0x000fe20008800000 */
[----:B------:R-:W-:Y:S01]  /*15a0*/  UMOV UR47, 0x40004040 ;  /* 0x40004040002f7882 */ /* 0x000fe20000000000 */
[----:B------:R-:W-:Y:S01]  /*15b0*/  UMOV UR45, 0x40004040 ;  /* 0x40004040002d7882 */ /* 0x000fe20000000000 */
[----:B------:R-:W-:Y:S01]  /*15c0*/  UMOV UR41, 0x40004040 ;  /* 0x4000404000297882 */ /* 0x000fe20000000000 */
[----:B-----5:R-:W-:Y:S08]  /*15d0*/  @P1 BRA `(.L_x_25) ;  /* 0x0000000000101947 */ /* 0x020ff00003800000 */
[----:B------:R-:W-:Y:S06]  /*15e0*/  USHF.L.U32 UR12, UR29, 0x1f, URZ ;  /* 0x0000001f1d0c7899 */ /* 0x000fec00080006ff */
[----:B-1----:R-:W-:Y:S04]  /*15f0*/  MOV R0, UR12 ;  /* 0x0000000c00007c02 */ /* 0x002fe80008000f00 */
[----:B------:R-:W1:Y:S02]  /*1600*/  SYNCS.PHASECHK.TRANS64.TRYWAIT P1, [UR5], R0 ;  /* 0x00000000ff0075a7 */ /* 0x000e640008021105 */
[----:B-1----:R-:W-:Y:S05]  /*1610*/  @!P1 BRA `(.L_x_26) ;  /* 0x0000002c00389947 */ /* 0x002fea0003800000 */
.L_x_25:
[----:B------:R-:W-:Y:S01]  /*1620*/  ULOP3.LUT UR29, UR29, UR22, URZ, 0x3c, !UPT ;  /* 0x000000161d1d7292 */ /* 0x000fe2000f8e3cff */
[----:B------:R-:W-:Y:S01]  /*1630*/  PLOP3.LUT P1, PT, PT, PT, PT, 0x80, 0x8 ;  /* 0x000000000008781c */ /* 0x000fe20003f2f070 */
[----:B------:R-:W-:Y:S01]  /*1640*/  UIADD3 UR25, UPT, UPT, UR25, 0x1, URZ ;  /* 0x0000000119197890 */ /* 0x000fe2000fffe0ff */
[----:B------:R4:W-:Y:S01]  /*1650*/  UTCHMMA gdesc[UR44], gdesc[UR46], tmem[UR9], tmem[UR42], idesc[UR43], UP2 ;  /* 0x00ff2a2e2c0075ea */ /* 0x0009e20009000009 */
[----:B------:R-:W-:Y:S02]  /*1660*/  @!UP0 USHF.L.U32 UR5, UR29, 0x1f, URZ ;  /* 0x0000001f1d058899 */ /* 0x000fe400080006ff */
[----:B------:R-:W-:Y:S01]  /*1670*/  UPLOP3.LUT UP2, UPT, UPT, UPT, UPT, 0x80, 0x8 ;  /* 0x000000000008789c */ /* 0x000fe20003f4f070 */
[----:B------:R-:W-:Y:S01]  /*1680*/  UMOV UR54, UR6 ;  /* 0x0000000600367c82 */ /* 0x000fe20008000000 */
[----:B------:R-:W-:Y:S02]  /*1690*/  @!UP0 ULEA UR6, UR27, UR4, 0x3 ;  /* 0x000000041b068291 */ /* 0x000fe4000f8e18ff */
[----:B-1----:R-:W-:Y:S01]  /*16a0*/  MOV R0, UR5 ;  /* 0x0000000500007c02 */ /* 0x002fe20008000f00 */
[----:B------:R-:W-:Y:S01]  /*16b0*/  UMOV UR48, UR30 ;  /* 0x0000001e00307c82 */ /* 0x000fe20008000000 */
[----:B------:R-:W-:Y:S01]  /*16c0*/  UMOV UR49, 0x40004040 ;  /* 0x4000404000317882 */ /* 0x000fe20000000000 */
[----:B------:R-:W-:Y:S01]  /*16d0*/  UMOV UR50, UR28 ;  /* 0x0000001c00327c82 */ /* 0x000fe20008000000 */
[----:B------:R-:W-:Y:S01]  /*16e0*/  UMOV UR51, 0x40004040 ;  /* 0x4000404000337882 */ /* 0x000fe20000000000 */
[----:B------:R-:W-:Y:S01]  /*16f0*/  UMOV UR52, UR26 ;  /* 0x0000001a00347c82 */ /* 0x000fe20008000000 */
[----:B------:R-:W-:Y:S01]  /*1700*/  UMOV UR53, 0x40004040 ;  /* 0x4000404000357882 */ /* 0x000fe20000000000 */
[----:B------:R4:W-:Y:S01]  /*1710*/  UTCHMMA gdesc[UR48], gdesc[UR40], tmem[UR9], tmem[UR38], idesc[UR39], UPT ;  /* 0x00ff2628300075ea */ /* 0x0009e2000b800009 */
[----:B------:R-:W-:Y:S01]  /*1720*/  UMOV UR55, 0x40004040 ;  /* 0x4000404000377882 */ /* 0x000fe20000000000 */
[----:B------:R-:W-:Y:S01]  /*1730*/  UMOV UR56, UR8 ;  /* 0x0000000800387c82 */ /* 0x000fe20008000000 */
[----:B------:R-:W-:Y:S01]  /*1740*/  UMOV UR57, 0x40004040 ;  /* 0x4000404000397882 */ /* 0x000fe20000000000 */
[----:B------:R4:W-:Y:S01]  /*1750*/  UTCHMMA gdesc[UR52], gdesc[UR50], tmem[UR9], tmem[UR36], idesc[UR37], UPT ;  /* 0x00ff2432340075ea */ /* 0x0009e2000b800009 */
[----:B------:R4:W-:Y:S01]  /*1760*/  UTCHMMA gdesc[UR56], gdesc[UR54], tmem[UR9], tmem[UR34], idesc[UR35], UPT ;  /* 0x00ff2236380075ea */ /* 0x0009e2000b800009 */
[----:B------:R4:W-:Y:S01]  /*1770*/  UTCBAR.MULTICAST [UR24], URZ, UR23 ;  /* 0x000000ff180073e9 */ /* 0x0009e20008000817 */
[----:B------:R4:W5:Y:S01]  /*1780*/  @!P0 SYNCS.PHASECHK.TRANS64.TRYWAIT P1, [UR6], R0 ;  /* 0x00000000ff0085a7 */ /* 0x0009620008021106 */
[----:B------:R-:W-:Y:S09]  /*1790*/  UISETP.NE.AND UP0, UPT, UR25, 0x40, UPT ;  /* 0x000000401900788c */ /* 0x000ff2000bf05270 */
[----:B------:R-:W-:Y:S05]  /*17a0*/  BRA.U UP0, `(.L_x_27) ;  /* 0xfffffffd003c7547 */ /* 0x000fea000b83ffff */
[----:B------:R-:W-:Y:S02]  /*17b0*/  UIADD3 UR7, UPT, UPT, UR7, 0x40, URZ ;  /* 0x0000004007077890 */ /* 0x000fe4000fffe0ff */
[----:B------:R-:W-:-:S04]  /*17c0*/  UIADD3 UR31, UPT, UPT, UR31, 0x1, URZ ;  /* 0x000000011f1f7890 */ /* 0x000fc8000fffe0ff */
[----:B------:R-:W-:-:S03]  /*17d0*/  UISETP.NE.AND UP0, UPT, UR31, 0x2, UPT ;  /* 0x000000021f00788c */ /* 0x000fc6000bf05270 */
[----:B------:R1:W-:Y:S01]  /*17e0*/  UTCBAR.MULTICAST [UR7], URZ, UR21 ;  /* 0x000000ff070073e9 */ /* 0x0003e20008000815 */
[----:B------:R-:W-:Y:S02]  /*17f0*/  USEL UR31, UR31, URZ, UP0 ;  /* 0x000000ff1f1f7287 */ /* 0x000fe40008000000 */
[----:B------:R-:W-:Y:S02]  /*1800*/  USEL UR5, URZ, 0x1, UP0 ;  /* 0x00000001ff057887 */ /* 0x000fe40008000000 */
[----:B------:R-:W-:-:S04]  /*1810*/  UISETP.GE.AND UP0, UPT, UR14, 0x80, UPT ;  /* 0x000000800e00788c */ /* 0x000fc8000bf06270 */
[----:B------:R-:W-:-:S05]  /*1820*/  LOP3.LUT R7, R7, UR5, RZ, 0x3c, !PT ;  /* 0x0000000507077c12 */ /* 0x000fca000f8e3cff */
[----:B------:R-:W-:Y:S05]  /*1830*/  BRA.U !UP0, `(.L_x_28) ;  /* 0xfffffff908e87547 */ /* 0x000fea000b83ffff */
[----:B------:R-:W-:-:S06]  /*1840*/  UIADD3 UR31, UPT, UPT, UR31, 0x1, URZ ;  /* 0x000000011f1f7890 */ /* 0x000fcc000fffe0ff */
[----:B------:R-:W-:Y:S02]  /*1850*/  MOV R4, UR31 ;  /* 0x0000001f00047c02 */ /* 0x000fe40008000f00 */
.L_x_23:
[----:B------:R-:W-:-:S04]  /*1860*/  ULOP3.LUT UR13, UR13, 0x1, URZ, 0xc0, !UPT ;  /* 0x000000010d0d7892 */ /* 0x000fc8000f8ec0ff */
[----:B------:R-:W-:-:S09]  /*1870*/  UISETP.NE.U32.AND UP0, UPT, UR13, 0x1, UPT ;  /* 0x000000010d00788c */ /* 0x000fd2000bf05070 */
[----:B------:R-:W-:Y:S05]  /*1880*/  BRA.U !UP0, `(.L_x_22) ;  /* 0x00000001082c7547 */ /* 0x000fea000b800000 */
[----:B-1--4-:R-:W1:Y:S01]  /*1890*/  S2R R0, SR_CgaCtaId ;  /* 0x0000000000007919 */ /* 0x012e620000008800 */
[----:B------:R-:W-:Y:S02]  /*18a0*/  ISETP.NE.AND P0, PT, R4, 0x2, PT ;  /* 0x000000020400780c */ /* 0x000fe40003f05270 */
[----:B------:R-:W-:Y:S02]  /*18b0*/  MOV R3, 0x400 ;  /* 0x0000040000037802 */ /* 0x000fe40000000f00 */
[----:B------:R-:W-:-:S04]  /*18c0*/  SEL R2, RZ, 0x1, P0 ;  /* 0x00000001ff027807 */ /* 0x000fc80000000000 */
[----:B------:R-:W-:-:S05]  /*18d0*/  LOP3.LUT R2, R7, R2, RZ, 0x3c, !PT ;  /* 0x0000000207027212 */ /* 0x000fca00078e3cff */
[----:B------:R-:W-:Y:S01]  /*18e0*/  IMAD.U32 R2, R2, -0x80000000, RZ ;  /* 0x8000000002027824 */ /* 0x000fe200078e00ff */
[----:B-1----:R-:W-:Y:S02]  /*18f0*/  LEA R0, R0, R3, 0x18 ;  /* 0x0000000300007211 */ /* 0x002fe400078ec0ff */
[----:B------:R-:W-:-:S05]  /*1900*/  SEL R3, R4, RZ, P0 ;  /* 0x000000ff04037207 */ /* 0x000fca0000000000 */
[----:B------:R-:W-:-:S04]  /*1910*/  IMAD R0, R3, 0x8, R0 ;  /* 0x0000000803007824 */ /* 0x000fc800078e0200 */
[----:B------:R-:W1:Y:S02]  /*1920*/  SYNCS.PHASECHK.TRANS64.TRYWAIT P0, [R0+URZ+0x50], R2 ;  /* 0x00005002000075a7 */ /* 0x000e6400080011ff */
[----:B-1----:R-:W-:Y:S05]  /*1930*/  @!P0 BRA `(.L_x_29) ;  /* 0x0000002800908947 */ /* 0x002fea0003800000 */
.L_x_22:
[----:B------:R-:W-:-:S13]  /*1940*/  ISETP.GT.AND P0, PT, R71, 0x3, PT ;  /* 0x000000034700780c */ /* 0x000fda0003f04270 */
[----:B-12345:R-:W-:Y:S05]  /*1950*/  @P0 EXIT ;  /* 0x000000000000094d */ /* 0x03efea0003800000 */
[----:B------:R-:W-:-:S13]  /*1960*/  ISETP.NE.AND P0, PT, R71, RZ, PT ;  /* 0x000000ff4700720c */ /* 0x000fda0003f05270 */
[----:B------:R-:W-:Y:S05]  /*1970*/  @P0 BRA `(.L_x_30) ;  /* 0x0000000000b80947 */ /* 0x000fea0003800000 */
[----:B------:R-:W1:Y:S01]  /*1980*/  S2UR UR6, SR_CgaCtaId ;  /* 0x00000000000679c3 */ /* 0x000e620000008800 */
[----:B------:R-:W-:Y:S01]  /*1990*/  NOP ;  /* 0x0000000000007918 */ /* 0x000fe20000000000 */
[----:B------:R-:W-:Y:S01]  /*19a0*/  UMOV UR4, 0x40 ;  /* 0x0000004000047882 */ /* 0x000fe20000000000 */
[----:B------:R-:W-:Y:S01]  /*19b0*/  UMOV UR5, 0x400 ;  /* 0x0000040000057882 */ /* 0x000fe20000000000 */
[----:B-1----:R-:W-:Y:S02]  /*19c0*/  ULEA UR4, UR6, UR4, 0x18 ;  /* 0x0000000406047291 */ /* 0x002fe4000f8ec0ff */
[----:B------:R-:W-:-:S07]  /*19d0*/  ULEA UR5, UR6, UR5, 0x18 ;  /* 0x0000000506057291 */ /* 0x000fce000f8ec0ff */
[----:B------:R-:W1:Y:S02]  /*19e0*/  LDS.U8 R0, [UR4] ;  /* 0x00000004ff007984 */ /* 0x000e640008000000 */
[----:B-1----:R-:W-:-:S13]  /*19f0*/  ISETP.NE.AND P0, PT, R0, RZ, PT ;  /* 0x000000ff0000720c */ /* 0x002fda0003f05270 */
[----:B------:R-:W-:Y:S05]  /*1a00*/  @P0 BRA `(.L_x_31) ;  /* 0x00000000007c0947 */ /* 0x000fea0003800000 */
[----:B------:R-:W-:-:S13]  /*1a10*/  ELECT P0, URZ, PT ;  /* 0x0000000000ff782f */ /* 0x000fda0003800000 */
[----:B------:R-:W-:Y:S05]  /*1a20*/  @!P0 BRA `(.L_x_32) ;  /* 0x0000000000848947 */ /* 0x000fea0003800000 */
[----:B------:R-:W-:Y:S01]  /*1a30*/  UMOV UR4, 0x8 ;  /* 0x0000000800047882 */ /* 0x000fe20000000000 */
[----:B------:R-:W-:-:S04]  /*1a40*/  IMAD.MOV.U32 R2, RZ, RZ, 0xff ;  /* 0x000000ffff027424 */ /* 0x000fc800078e00ff */
[----:B------:R-:W-:Y:S04]  /*1a50*/  DEPBAR.LE SB1, 0x36 ;  /* 0x00009d800000791a */ /* 0x000fe80000000000 */
[----:B------:R-:W1:Y:S02]  /*1a60*/  UTCATOMSWS.FIND_AND_SET.ALIGN UP0, UR4, UR4 ;  /* 0x00000004000475e3 */ /* 0x000e640008000800 */
[----:B-1----:R-:W-:Y:S01]  /*1a70*/  PLOP3.LUT P0, PT, PT, PT, UP0, 0x80, 0x8 ;  /* 0x000000000008781c */ /* 0x002fe20003f0f008 */
[----:B------:R-:W-:-:S03]  /*1a80*/  IMAD.U32 R7, RZ, RZ, UR4 ;  /* 0x00000004ff077e24 */ /* 0x000fc6000f8e00ff */
[----:B------:R-:W-:-:S04]  /*1a90*/  SEL R0, RZ, 0xffffffff, !P0 ;  /* 0xffffffffff007807 */ /* 0x000fc80004000000 */
[----:B------:R-:W-:Y:S01]  /*1aa0*/  ISETP.NE.AND P0, PT, R0, RZ, PT ;  /* 0x000000ff0000720c */ /* 0x000fe20003f05270 */
[----:B------:R-:W-:-:S12]  /*1ab0*/  IMAD.MOV.U32 R0, RZ, RZ, 0x1 ;  /* 0x00000001ff007424 */ /* 0x000fd800078e00ff */
[----:B------:R-:W-:Y:S05]  /*1ac0*/  @P0 BRA `(.L_x_33) ;  /* 0x0000000000240947 */ /* 0x000fea0003800000 */
.L_x_34:
[----:B------:R-:W-:Y:S05]  /*1ad0*/  NANOSLEEP 0x64 ;  /* 0x000000640000795d */ /* 0x000fea0003800000 */
[----:B------:R-:W-:-:S05]  /*1ae0*/  UMOV UR4, 0x8 ;  /* 0x0000000800047882 */ /* 0x000fca0000000000 */
[----:B------:R-:W-:Y:S04]  /*1af0*/  DEPBAR.LE SB1, 0x36 ;  /* 0x00009d800000791a */ /* 0x000fe80000000000 */
[----:B------:R-:W1:Y:S02]  /*1b00*/  UTCATOMSWS.FIND_AND_SET.ALIGN UP0, UR4, UR4 ;  /* 0x00000004000475e3 */ /* 0x000e640008000800 */
[----:B-1----:R-:W-:Y:S01]  /*1b10*/  PLOP3.LUT P0, PT, PT, PT, UP0, 0x80, 0x8 ;  /* 0x000000000008781c */ /* 0x002fe20003f0f008 */
[----:B------:R-:W-:-:S03]  /*1b20*/  IMAD.U32 R7, RZ, RZ, UR4 ;  /* 0x00000004ff077e24 */ /* 0x000fc6000f8e00ff */
[----:B------:R-:W-:-:S04]  /*1b30*/  SEL R3, RZ, 0xffffffff, !P0 ;  /* 0xffffffffff037807 */ /* 0x000fc80004000000 */
[----:B------:R-:W-:-:S13]  /*1b40*/  ISETP.NE.AND P0, PT, R3, RZ, PT ;  /* 0x000000ff0300720c */ /* 0x000fda0003f05270 */
[----:B------:R-:W-:Y:S05]  /*1b50*/  @!P0 BRA `(.L_x_34) ;  /* 0xfffffffc00dc8947 */ /* 0x000fea000383ffff */
.L_x_33:
[C---:B------:R-:W-:Y:S01]  /*1b60*/  VIADD R3, R7.reuse, 0x10 ;  /* 0x0000001007037836 */ /* 0x040fe20000000000 */
[----:B------:R-:W-:Y:S01]  /*1b70*/  UMOV UR4, 0x50 ;  /* 0x0000005000047882 */ /* 0x000fe20000000000 */
[----:B------:R-:W-:Y:S01]  /*1b80*/  SHF.L.U32 R2, R2, R7, RZ ;  /* 0x0000000702027219 */ /* 0x000fe200000006ff */
[----:B------:R-:W-:Y:S01]  /*1b90*/  ULEA UR4, UR6, UR4, 0x18 ;  /* 0x0000000406047291 */ /* 0x000fe2000f8ec0ff */
[----:B------:R-:W-:Y:S01]  /*1ba0*/  IMAD.SHL.U32 R7, R7, 0x20, RZ ;  /* 0x0000002007077824 */ /* 0x000fe200078e00ff */
[----:B------:R-:W-:-:S04]  /*1bb0*/  SHF.L.U32 R3, R0, R3, RZ ;  /* 0x0000000300037219 */ /* 0x000fc800000006ff */
[----:B------:R-:W-:-:S05]  /*1bc0*/  LOP3.LUT R2, R3, R2, RZ, 0xfc, !PT ;  /* 0x0000000203027212 */ /* 0x000fca00078efcff */
[----:B------:R1:W-:Y:S04]  /*1bd0*/  ATOMS.OR RZ, [UR4], R2 ;  /* 0x00000002ffff798c */ /* 0x0003e8000b000004 */
[----:B------:R1:W-:Y:S01]  /*1be0*/  STS [UR5+0x68], R7 ;  /* 0x00006807ff007988 */ /* 0x0003e20008000805 */
[----:B------:R-:W-:Y:S05]  /*1bf0*/  BRA `(.L_x_32) ;  /* 0x0000000000107947 */ /* 0x000fea0003800000 */
.L_x_31:
[----:B------:R-:W-:Y:S02]  /*1c00*/  MOV R0, 0xffffffff ;  /* 0xffffffff00007802 */ /* 0x000fe40000000f00 */
[----:B------:R-:W-:-:S03]  /*1c10*/  MOV R2, 0x1c40 ;  /* 0x00001c4000027802 */ /* 0x000fc60000000f00 */
[----:B------:R1:W-:Y:S04]  /*1c20*/  STS [UR5+0x68], R0 ;  /* 0x00006800ff007988 */ /* 0x0003e80008000805 */
[----:B-1----:R-:W-:Y:S05]  /*1c30*/  CALL.REL.NOINC `($__internal_1_$__cuda_sm10x_tcgen05_guardrail_trap_phase_invalid_during_alloc) ;  /* 0x00000028000c7944 */ /* 0x002fea0003c00000 */
.L_x_32:
[----:B------:R-:W-:Y:S05]  /*1c40*/  WARPSYNC.ALL ;  /* 0x0000000000007948 */ /* 0x000fea0003800000 */
[----:B------:R-:W-:Y:S01]  /*1c50*/  NOP ;  /* 0x0000000000007918 */ /* 0x000fe20000000000 */
.L_x_30:
[----:B------:R-:W2:Y:S08]  /*1c60*/  S2UR UR4, SR_CgaCtaId ;  /* 0x00000000000479c3 */ /* 0x000eb00000008800 */
[----:B------:R-:W-:Y:S01]  /*1c70*/  BAR.SYNC.DEFER_BLOCKING 0x2, 0xa0 ;  /* 0x0082800000007b1d */ /* 0x000fe20000010000 */
[C---:B------:R-:W-:Y:S02]  /*1c80*/  IMAD.SHL.U32 R0, R5.reuse, 0x80, RZ ;  /* 0x0000008005007824 */ /* 0x040fe400078e00ff */
[----:B------:R-:W-:-:S03]  /*1c90*/  IMAD.SHL.U32 R3, R5, 0x40, RZ ;  /* 0x0000004005037824 */ /* 0x000fc600078e00ff */
[----:B------:R-:W-:Y:S02]  /*1ca0*/  UMOV UR5, 0x400 ;  /* 0x0000040000057882 */ /* 0x000fe40000000000 */
[----:B------:R-:W3:Y:S01]  /*1cb0*/  S2UR UR23, SR_CTAID.Z ;  /* 0x00000000001779c3 */ /* 0x000ee20000002700 */
[----:B------:R-:W-:-:S04]  /*1cc0*/  LOP3.LUT R0, R0, 0x780, RZ, 0xc0, !PT ;  /* 0x0000078000007812 */ /* 0x000fc800078ec0ff */
[----:B------:R-:W-:-:S04]  /*1cd0*/  LOP3.LUT R0, R0, 0x3800, R3, 0xf8, !PT ;  /* 0x0000380000007812 */ /* 0x000fc800078ef803 */
[----:B------:R-:W-:Y:S01]  /*1ce0*/  LOP3.LUT R0, R0, 0x10, R5, 0xf8, !PT ;  /* 0x0000001000007812 */ /* 0x000fe200078ef805 */
[----:B--2---:R-:W-:-:S06]  /*1cf0*/  ULEA UR4, UR4, UR5, 0x18 ;  /* 0x0000000504047291 */ /* 0x004fcc000f8ec0ff */
[----:B------:R-:W-:Y:S01]  /*1d00*/  VIADD R0, R0, UR4 ;  /* 0x0000000400007c36 */ /* 0x000fe20008000000 */
[----:B---3--:R-:W-:Y:S02]  /*1d10*/  UISETP.GT.U32.AND UP0, UPT, UR23, 0x7f, UPT ;  /* 0x0000007f1700788c */ /* 0x008fe4000bf04070 */
[----:B------:R-:W2:Y:S07]  /*1d20*/  LDS R70, [UR4+0x68] ;  /* 0x00006804ff467984 */ /* 0x000eae0008000800 */
[----:B------:R-:W-:Y:S05]  /*1d30*/  BRA.U UP0, `(.L_x_35) ;  /* 0x0000002100407547 */ /* 0x000fea000b800000 */
[----:B------:R-:W3:Y:S01]  /*1d40*/  LDCU.64 UR4, c[0x0][0x5c0] ;  /* 0x0000b800ff0477ac */ /* 0x000ee20008000a00 */
[C---:B-1----:R-:W-:Y:S02]  /*1d50*/  VIADD R2, R0.reuse, 0x8420 ;  /* 0x0000842000027836 */ /* 0x042fe40000000000 */
[C---:B------:R-:W-:Y:S01]  /*1d60*/  VIADD R3, R0.reuse, 0x8440 ;  /* 0x0000844000037836 */ /* 0x040fe20000000000 */
[----:B------:R-:W1:Y:S01]  /*1d70*/  LDCU UR10, c[0x0][0x374] ;  /* 0x00006e80ff0a77ac */ /* 0x000e620008000800 */
[C---:B------:R-:W-:Y:S01]  /*1d80*/  VIADD R4, R0.reuse, 0x8460 ;  /* 0x0000846000047836 */ /* 0x040fe20000000000 */
[----:B------:R-:W-:Y:S01]  /*1d90*/  SHF.R.U32.HI R67, RZ, 0x3, R2 ;  /* 0x00000003ff437819 */ /* 0x000fe20000011602 */
[----:B------:R-:W-:Y:S01]  /*1da0*/  VIADD R7, R0, 0x8400 ;  /* 0x0000840000077836 */ /* 0x000fe20000000000 */
[----:B------:R-:W-:Y:S01]  /*1db0*/  SHF.R.U32.HI R68, RZ, 0x3, R3 ;  /* 0x00000003ff447819 */ /* 0x000fe20000011603 */
[----:B------:R-:W-:Y:S01]  /*1dc0*/  IMAD.U32 R5, R5, 0x10000, RZ ;  /* 0x0001000005057824 */ /* 0x000fe200078e00ff */
[----:B------:R-:W-:Y:S01]  /*1dd0*/  LOP3.LUT R67, R2, 0x70, R67, 0x78, !PT ;  /* 0x0000007002437812 */ /* 0x000fe200078e7843 */
[C---:B------:R-:W-:Y:S01]  /*1de0*/  VIADD R2, R0.reuse, 0x460 ;  /* 0x0000046000027836 */ /* 0x040fe20000000000 */
[----:B------:R-:W-:Y:S01]  /*1df0*/  LOP3.LUT R68, R3, 0x70, R68, 0x78, !PT ;  /* 0x0000007003447812 */ /* 0x000fe200078e7844 */
[----:B------:R-:W-:Y:S01]  /*1e00*/  VIADD R3, R0, 0x440 ;  /* 0x0000044000037836 */ /* 0x000fe20000000000 */
[----:B------:R-:W-:Y:S01]  /*1e10*/  LOP3.LUT R5, R5, 0xe00000, RZ, 0xc0, !PT ;  /* 0x00e0000005057812 */ /* 0x000fe200078ec0ff */
[----:B------:R-:W-:Y:S01]  /*1e20*/  IMAD.MOV.U32 R60, RZ, RZ, RZ ;  /* 0x000000ffff3c7224 */ /* 0x000fe200078e00ff */
[----:B------:R-:W-:Y:S01]  /*1e30*/  SHF.R.U32.HI R65, RZ, 0x3, R2 ;  /* 0x00000003ff417819 */ /* 0x000fe20000011602 */
[----:B------:R-:W4:Y:S01]  /*1e40*/  LDCU.64 UR24, c[0x0][0x348] ;  /* 0x00006900ff1877ac */ /* 0x000f220008000a00 */
[----:B------:R-:W-:Y:S01]  /*1e50*/  SHF.R.U32.HI R64, RZ, 0x3, R3 ;  /* 0x00000003ff407819 */ /* 0x000fe20000011603 */
[----:B--2---:R-:W-:Y:S01]  /*1e60*/  IMAD.IADD R62, R70, 0x1, R5 ;  /* 0x00000001463e7824 */ /* 0x004fe200078e0205 */
[----:B------:R-:W-:Y:S01]  /*1e70*/  LOP3.LUT R65, R2, 0x70, R65, 0x78, !PT ;  /* 0x0000007002417812 */ /* 0x000fe200078e7841 */
[----:B---3--:R-:W-:Y:S01]  /*1e80*/  UIMAD.WIDE.U32 UR6, UR23, UR5, URZ ;  /* 0x00000005170672a5 */ /* 0x008fe2000f8e00ff */
[C---:B------:R-:W-:Y:S01]  /*1e90*/  VIADD R2, R0.reuse, 0x420 ;  /* 0x0000042000027836 */ /* 0x040fe20000000000 */
[----:B------:R-:W-:Y:S01]  /*1ea0*/  SHF.R.U32.HI R69, RZ, 0x3, R4 ;  /* 0x00000003ff457819 */ /* 0x000fe20000011604 */
[----:B------:R-:W-:Y:S01]  /*1eb0*/  VIADD R0, R0, 0x400 ;  /* 0x0000040000007836 */ /* 0x000fe20000000000 */
[----:B------:R-:W-:Y:S01]  /*1ec0*/  UIADD3 UR5, UPT, UPT, UR23, -UR7, URZ ;  /* 0x8000000717057290 */ /* 0x000fe2000fffe0ff */
[----:B------:R-:W-:Y:S01]  /*1ed0*/  SHF.R.U32.HI R66, RZ, 0x3, R7 ;  /* 0x00000003ff427819 */ /* 0x000fe20000011607 */
[----:B------:R-:W-:Y:S01]  /*1ee0*/  UMOV UR21, URZ ;  /* 0x000000ff00157c82 */ /* 0x000fe20008000000 */
[----:B------:R-:W-:Y:S01]  /*1ef0*/  SHF.R.U32.HI R63, RZ, 0x3, R2 ;  /* 0x00000003ff3f7819 */ /* 0x000fe20000011602 */
[----:B------:R-:W-:Y:S01]  /*1f00*/  USHF.R.U32.HI UR5, URZ, UR20, UR5 ;  /* 0x00000014ff057299 */ /* 0x000fe20008011605 */
[----:B------:R-:W-:-:S02]  /*1f10*/  SHF.R.U32.HI R61, RZ, 0x3, R0 ;  /* 0x00000003ff3d7819 */ /* 0x000fc40000011600 */
[----:B------:R-:W2:Y:S01]  /*1f20*/  LDCU UR6, c[0x0][0x5d0] ;  /* 0x0000ba00ff0677ac */ /* 0x000ea20008000800 */
[----:B------:R-:W-:Y:S01]  /*1f30*/  LOP3.LUT R64, R3, 0x70, R64, 0x78, !PT ;  /* 0x0000007003407812 */ /* 0x000fe200078e7840 */
[----:B------:R-:W-:Y:S01]  /*1f40*/  IMAD.MOV.U32 R3, RZ, RZ, RZ ;  /* 0x000000ffff037224 */ /* 0x000fe200078e00ff */
[----:B------:R-:W-:Y:S01]  /*1f50*/  LOP3.LUT R69, R4, 0x70, R69, 0x78, !PT ;  /* 0x0000007004457812 */ /* 0x000fe200078e7845 */
[----:B------:R-:W-:Y:S01]  /*1f60*/  UIADD3 UR5, UPT, UPT, UR7, UR5, URZ ;  /* 0x0000000507057290 */ /* 0x000fe2000fffe0ff */
[----:B------:R-:W-:Y:S02]  /*1f70*/  LOP3.LUT R66, R7, 0x70, R66, 0x78, !PT ;  /* 0x0000007007427812 */ /* 0x000fe400078e7842 */
[----:B------:R-:W-:Y:S01]  /*1f80*/  LOP3.LUT R63, R2, 0x70, R63, 0x78, !PT ;  /* 0x00000070023f7812 */ /* 0x000fe200078e783f */
[----:B------:R-:W-:Y:S01]  /*1f90*/  USHF.R.U32.HI UR14, URZ, UR19, UR5 ;  /* 0x00000013ff0e7299 */ /* 0x000fe20008011605 */
[----:B------:R-:W-:-:S03]  /*1fa0*/  LOP3.LUT R61, R0, 0x70, R61, 0x78, !PT ;  /* 0x00000070003d7812 */ /* 0x000fc600078e783d */
[----:B------:R-:W-:-:S04]  /*1fb0*/  UIADD3 UR14, UPT, UPT, -UR14, URZ, URZ ;  /* 0x000000ff0e0e7290 */ /* 0x000fc8000fffe1ff */
[----:B------:R-:W-:Y:S01]  /*1fc0*/  UIMAD UR14, UR4, UR14, UR23 ;  /* 0x0000000e040e72a4 */ /* 0x000fe2000f8e0217 */
[----:B------:R-:W3:Y:S03]  /*1fd0*/  LDCU.64 UR4, c[0x0][0x5d8] ;  /* 0x0000bb00ff0477ac */ /* 0x000ee60008000a00 */
[----:B--2---:R-:W-:-:S04]  /*1fe0*/  UIMAD.WIDE.U32 UR6, UR14, UR6, URZ ;  /* 0x000000060e0672a5 */ /* 0x004fc8000f8e00ff */
[----:B------:R-:W-:-:S04]  /*1ff0*/  UIADD3 UR6, UPT, UPT, UR14, -UR7, URZ ;  /* 0x800000070e067290 */ /* 0x000fc8000fffe0ff */
[----:B------:R-:W-:-:S04]  /*2000*/  USHF.R.U32.HI UR6, URZ, UR18, UR6 ;  /* 0x00000012ff067299 */ /* 0x000fc80008011606 */
[----:B------:R-:W-:-:S04]  /*2010*/  UIADD3 UR6, UPT, UPT, UR7, UR6, URZ ;  /* 0x0000000607067290 */ /* 0x000fc8000fffe0ff */
[----:B------:R-:W-:-:S04]  /*2020*/  USHF.R.U32.HI UR6, URZ, UR17, UR6 ;  /* 0x00000011ff067299 */ /* 0x000fc80008011606 */
[----:B---3--:R-:W-:-:S07]  /*2030*/  UIMAD.WIDE.U32 UR8, UR6, UR5, URZ ;  /* 0x00000005060872a5 */ /* 0x008fce000f8e00ff */
[----:B------:R-:W-:Y:S02]  /*2040*/  UMOV UR7, UR9 ;  /* 0x0000000900077c82 */ /* 0x000fe40008000000 */
[----:B------:R-:W-:Y:S02]  /*2050*/  UIADD3 UR5, UPT, UPT, UR6, -UR7, URZ ;  /* 0x8000000706057290 */ /* 0x000fe4000fffe0ff */
[----:B------:R-:W2:Y:S02]  /*2060*/  S2UR UR8, SR_CTAID.X ;  /* 0x00000000000879c3 */ /* 0x000ea40000002500 */
[----:B------:R-:W-:-:S04]  /*2070*/  USHF.R.U32.HI UR5, URZ, UR16, UR5 ;  /* 0x00000010ff057299 */ /* 0x000fc80008011605 */
[----:B------:R-:W-:Y:S01]  /*2080*/  UIADD3 UR5, UPT, UPT, UR7, UR5, URZ ;  /* 0x0000000507057290 */ /* 0x000fe2000fffe0ff */
[----:B------:R-:W1:Y:S03]  /*2090*/  LDCU UR7, c[0x0][0x370] ;  /* 0x00006e00ff0777ac */ /* 0x000e660008000800 */
[----:B------:R-:W-:Y:S01]  /*20a0*/  USHF.R.U32.HI UR5, URZ, UR15, UR5 ;  /* 0x0000000fff057299 */ /* 0x000fe20008011605 */
[----:B------:R-:W3:Y:S03]  /*20b0*/  LDCU UR9, c[0x0][0x378] ;  /* 0x00006f00ff0977ac */ /* 0x000ee60008000800 */
[----:B------:R-:W-:-:S04]  /*20c0*/  UIADD3 UR5, UPT, UPT, -UR5, URZ, URZ ;  /* 0x000000ff05057290 */ /* 0x000fc8000fffe1ff */
[----:B------:R-:W-:Y:S02]  /*20d0*/  UIMAD UR4, UR4, UR5, UR6 ;  /* 0x00000005040472a4 */ /* 0x000fe4000f8e0206 */
[----:B--2---:R-:W-:Y:S02]  /*20e0*/  USHF.L.U32 UR8, UR8, 0x6, URZ ;  /* 0x0000000608087899 */ /* 0x004fe400080006ff */
[----:B-1----:R-:W-:Y:S01]  /*20f0*/  UIMAD UR10, UR10, UR7, URZ ;  /* 0x000000070a0a72a4 */ /* 0x002fe2000f8e02ff */
[----:B------:R-:W1:Y:S01]  /*2100*/  S2UR UR7, SR_CTAID.Y ;  /* 0x00000000000779c3 */ /* 0x000e620000002600 */
[----:B------:R-:W-:Y:S01]  /*2110*/  UIADD3 UR6, UPT, UPT, -UR6, URZ, URZ ;  /* 0x000000ff06067290 */ /* 0x000fe2000fffe1ff */
[----:B------:R-:W2:Y:S01]  /*2120*/  LDCU UR5, c[0x0][0x5cc] ;  /* 0x0000b980ff0577ac */ /* 0x000ea20008000800 */
[----:B---3--:R-:W-:Y:S02]  /*2130*/  UIMAD UR9, UR10, UR9, URZ ;  /* 0x000000090a0972a4 */ /* 0x008fe4000f8e02ff */
[----:B------:R-:W-:-:S02]  /*2140*/  ULOP3.LUT UR11, UR8, 0xc0, URZ, 0xc0, !UPT ;  /* 0x000000c0080b7892 */ /* 0x000fc4000f8ec0ff */
[----:B------:R-:W-:-:S04]  /*2150*/  USHF.R.S32.HI UR22, URZ, 0x1f, UR9 ;  /* 0x0000001fff167899 */ /* 0x000fc80008011409 */
[----:B------:R-:W-:Y:S02]  /*2160*/  ULEA.HI UR22, UR22, UR9, URZ, 0x3 ;  /* 0x0000000916167291 */ /* 0x000fe4000f8f18ff */
[----:B--2-4-:R-:W-:-:S12]  /*2170*/  UIMAD UR14, UR5, UR6, UR14 ;  /* 0x00000006050e72a4 */ /* 0x014fd8000f8e020e */
.L_x_39:
[----:B------:R-:W2:Y:S01]  /*2180*/  S2R R0, SR_CgaCtaId ;  /* 0x0000000000007919 */ /* 0x000ea20000008800 */
[----:B------:R-:W-:Y:S01]  /*2190*/  MOV R5, 0x400 ;  /* 0x0000040000057802 */ /* 0x000fe20000000f00 */
[----:B------:R-:W3:Y:S01]  /*21a0*/  S2UR UR26, SR_CgaCtaId ;  /* 0x00000000001a79c3 */ /* 0x000ee20000008800 */
[----:B------:R-:W-:Y:S01]  /*21b0*/  UIADD3 UR32, UP1, UPT, UR24, 0x140, URZ ;  /* 0x0000014018207890 */ /* 0x000fe2000ff3e0ff */
[----:B------:R-:W-:Y:S01]  /*21c0*/  ISETP.NE.AND P0, PT, R71, RZ, PT ;  /* 0x000000ff4700720c */ /* 0x000fe20003f05270 */
[----:B------:R-:W-:Y:S02]  /*21d0*/  UIADD3 UR27, UPT, UPT, UR4, UR4, URZ ;  /* 0x00000004041b7290 */ /* 0x000fe4000fffe0ff */
[----:B------:R-:W-:Y:S01]  /*21e0*/  UIADD3 UR30, UP0, UPT, UR24, 0x1c0, URZ ;  /* 0x000001c0181e7890 */ /* 0x000fe2000ff1e0ff */
[----:B------:R-:W-:Y:S01]  /*21f0*/  UMOV UR4, 0x400 ;  /* 0x0000040000047882 */ /* 0x000fe20000000000 */
[----:B------:R-:W-:Y:S01]  /*2200*/  UIADD3.X UR33, UPT, UPT, URZ, UR25, URZ, UP1, !UPT ;  /* 0x00000019ff217290 */ /* 0x000fe20008ffe4ff */
[----:B------:R-:W4:Y:S01]  /*2210*/  LDCU UR28, c[0x0][0x5e4] ;  /* 0x0000bc80ff1c77ac */ /* 0x000f220008000800 */
[----:B------:R-:W-:-:S02]  /*2220*/  ULEA UR14, UR14, UR11, 0x8 ;  /* 0x0000000b0e0e7291 */ /* 0x000fc4000f8e40ff */
[----:B-1----:R-:W-:Y:S02]  /*2230*/  ULOP3.LUT UR27, UR27, 0x1, UR7, 0xf8, !UPT ;  /* 0x000000011b1b7892 */ /* 0x002fe4000f8ef807 */
[----:B------:R-:W-:Y:S02]  /*2240*/  UIADD3.X UR31, UPT, UPT, URZ, UR25, URZ, UP0, !UPT ;  /* 0x00000019ff1f7290 */ /* 0x000fe400087fe4ff */
[----:B------:R-:W-:Y:S02]  /*2250*/  UPLOP3.LUT UP1, UPT, UPT, UPT, UPT, 0x80, 0x8 ;  /* 0x000000000008789c */ /* 0x000fe40003f2f070 */
[----:B---3--:R-:W-:Y:S01]  /*2260*/  ULEA UR26, UR26, UR4, 0x18 ;  /* 0x000000041a1a7291 */ /* 0x008fe2000f8ec0ff */
[----:B--2---:R-:W-:Y:S01]  /*2270*/  LEA R0, R0, R5, 0x18 ;  /* 0x0000000500007211 */ /* 0x004fe200078ec0ff */
[----:B------:R-:W-:-:S04]  /*2280*/  IMAD.U32 R5, R60, -0x80000000, RZ ;  /* 0x800000003c057824 */ /* 0x000fc800078e00ff */
[----:B------:R-:W-:-:S04]  /*2290*/  IMAD R0, R3, 0x8, R0 ;  /* 0x0000000803007824 */ /* 0x000fc800078e0200 */
[----:B------:R-:W1:Y:S02]  /*22a0*/  SYNCS.PHASECHK.TRANS64.TRYWAIT P1, [R0+URZ+0x40], R5 ;  /* 0x00004005000075a7 */ /* 0x000e6400080211ff */
[----:B-1--4-:R-:W-:Y:S05]  /*22b0*/  @!P1 BRA `(.L_x_36) ;  /* 0x0000002000489947 */ /* 0x012fea0003800000 */
.L_x_53:
[----:B------:R-:W-:Y:S01]  /*22c0*/  LEA R2, R3, R62, 0x14 ;  /* 0x0000003e03027211 */ /* 0x000fe200078ea0ff */
[----:B------:R-:W-:-:S06]  /*22d0*/  UMOV UR5, URZ ;  /* 0x000000ff00057c82 */ /* 0x000fcc0008000000 */
.L_x_38:
[----:B------:R-:W-:Y:S02]  /*22e0*/  USHF.L.U32 UR13, UR5, 0x6, URZ ;  /* 0x00000006050d7899 */ /* 0x000fe400080006ff */
[----:B------:R-:W-:Y:S02]  /*22f0*/  ULEA UR6, UR21, UR5, 0x2 ;  /* 0x0000000515067291 */ /* 0x000fe4000f8e10ff */
[----:B------:R-:W-:Y:S02]  /*2300*/  USHF.R.U32.HI UR8, URZ, 0x1, UR5 ;  /* 0x00000001ff087899 */ /* 0x000fe40008011605 */
[----:B--2---:R-:W-:Y:S01]  /*2310*/  IADD3 R4, PT, PT, R2, UR13, RZ ;  /* 0x0000000d02047c10 */ /* 0x004fe2000fffe0ff */
[----:B------:R-:W-:Y:S02]  /*2320*/  USHF.R.S32.HI UR12, URZ, 0x1f, UR6 ;  /* 0x0000001fff0c7899 */ /* 0x000fe40008011406 */
[----:B------:R-:W-:Y:S01]  /*2330*/  ULEA UR8, UR21, UR8, 0x2 ;  /* 0x0000000815087291 */ /* 0x000fe2000f8e10ff */
[----:B------:R-:W-:Y:S01]  /*2340*/  R2UR UR4, R4 ;  /* 0x00000000040472ca */ /* 0x000fe200000e0000 */
[----:B------:R-:W-:-:S04]  /*2350*/  ULEA.HI UR12, UR12, UR6, URZ, 0x2 ;  /* 0x000000060c0c7291 */ /* 0x000fc8000f8f10ff */
[----:B------:R-:W-:-:S04]  /*2360*/  ULOP3.LUT UR12, UR12, 0xfffffffc, URZ, 0xc0, !UPT ;  /* 0xfffffffc0c0c7892 */ /* 0x000fc8000f8ec0ff */
[----:B------:R-:W-:Y:S02]  /*2370*/  UIADD3 UR12, UPT, UPT, UR6, -UR12, URZ ;  /* 0x8000000c060c7290 */ /* 0x000fe4000fffe0ff */
[----:B------:R-:W-:Y:S02]  /*2380*/  UIADD3 UR6, UPT, UPT, UR6, 0x1, URZ ;  /* 0x0000000106067890 */ /* 0x000fe4000fffe0ff */
[----:B------:R-:W2:Y:S02]  /*2390*/  LDTM.16dp256bit.x8 R16, tmem[UR4+0x40] ;  /* 0x00004004001079ee */ /* 0x000ea400081a0000 */
[----:B--2---:R-:W-:Y:S01]  /*23a0*/  FMUL R35, R35, UR28 ;  /* 0x0000001c23237c20 */ /* 0x004fe20008400000 */
[----:B------:R-:W-:Y:S01]  /*23b0*/  FMUL R58, R37, UR28 ;  /* 0x0000001c253a7c20 */ /* 0x000fe20008400000 */
[----:B-1----:R-:W-:Y:S01]  /*23c0*/  FMUL R5, R36, UR28 ;  /* 0x0000001c24057c20 */ /* 0x002fe20008400000 */
[----:B------:R-:W-:Y:S01]  /*23d0*/  FMUL R19, R19, UR28 ;  /* 0x0000001c13137c20 */ /* 0x000fe20008400000 */
        /* <DEDUP_REMOVED lines=18> */
[----:B------:R-:W-:Y:S01]  /*2500*/  FMUL R8, R35, -1.4426950216293334961 ;  /* 0xbfb8aa3b23087820 */ /* 0x000fe20000400000 */
        /* <DEDUP_REMOVED lines=21> */
[----:B------:R-:W1:Y:S01]  /*2660*/  MUFU.EX2 R8, R8 ;  /* 0x0000000800087308 */ /* 0x000e620000000800 */
[----:B------:R-:W-:Y:S01]  /*2670*/  FMUL R39, R39, UR28 ;  /* 0x0000001c27277c20 */ /* 0x000fe20008400000 */
[----:B------:R-:W-:Y:S01]  /*2680*/  FMUL R38, R38, UR28 ;  /* 0x0000001c26267c20 */ /* 0x000fe20008400000 */
[----:B------:R-:W-:Y:S01]  /*2690*/  FMUL R43, R43, UR28 ;  /* 0x0000001c2b2b7c20 */ /* 0x000fe20008400000 */
[----:B------:R-:W-:Y:S01]  /*26a0*/  FMUL R42, R42, UR28 ;  /* 0x0000001c2a2a7c20 */ /* 0x000fe20008400000 */
[----:B------:R-:W-:Y:S01]  /*26b0*/  FMUL R47, R47, UR28 ;  /* 0x0000001c2f2f7c20 */ /* 0x000fe20008400000 */
[----:B------:R-:W-:-:S02]  /*26c0*/  FMUL R46, R46, UR28 ;  /* 0x0000001c2e2e7c20 */ /* 0x000fc40008400000 */
[----:B------:R-:W2:Y:S08]  /*26d0*/  MUFU.EX2 R7, R7 ;  /* 0x0000000700077308 */ /* 0x000eb00000000800 */
[----:B------:R-:W3:Y:S01]  /*26e0*/  MUFU.EX2 R49, R49 ;  /* 0x0000003100317308 */ /* 0x000ee20000000800 */
[----:B-1----:R-:W-:-:S07]  /*26f0*/  FADD R94, R8, 1 ;  /* 0x3f800000085e7421 */ /* 0x002fce0000000000 */
[----:B------:R-:W1:Y:S01]  /*2700*/  MUFU.EX2 R36, R36 ;  /* 0x0000002400247308 */ /* 0x000e620000000800 */
[----:B--2---:R-:W-:-:S07]  /*2710*/  FADD R7, R7, 1 ;  /* 0x3f80000007077421 */ /* 0x004fce0000000000 */
[----:B------:R-:W2:Y:S01]  /*2720*/  MUFU.EX2 R11, R11 ;  /* 0x0000000b000b7308 */ /* 0x000ea20000000800 */
[----:B---3--:R-:W-:Y:S01]  /*2730*/  FADD R8, R49, 1 ;  /* 0x3f80000031087421 */ /* 0x008fe20000000000 */
[----:B------:R-:W-:-:S06]  /*2740*/  F2FP.BF16.F32.PACK_AB R49, R19, R18 ;  /* 0x000000121331723e */ /* 0x000fcc00000010ff */
[----:B------:R-:W3:Y:S01]  /*2750*/  MUFU.EX2 R51, R51 ;  /* 0x0000003300337308 */ /* 0x000ee20000000800 */
[----:B-1----:R-:W-:Y:S01]  /*2760*/  FADD R76, R36, 1 ;  /* 0x3f800000244c7421 */ /* 0x002fe20000000000 */
[----:B------:R-:W-:-:S06]  /*2770*/  MOV R36, UR12 ;  /* 0x0000000c00247c02 */ /* 0x000fcc0008000f00 */
[----:B------:R-:W1:Y:S01]  /*2780*/  MUFU.EX2 R50, R50 ;  /* 0x0000003200327308 */ /* 0x000e620000000800 */
[----:B--2---:R-:W-:-:S07]  /*2790*/  FADD R11, R11, 1 ;  /* 0x3f8000000b0b7421 */ /* 0x004fce0000000000 */
[----:B------:R-:W2:Y:S01]  /*27a0*/  MUFU.EX2 R15, R15 ;  /* 0x0000000f000f7308 */ /* 0x000ea20000000800 */
[----:B---3--:R-:W-:-:S07]  /*27b0*/  FADD R51, R51, 1 ;  /* 0x3f80000033337421 */ /* 0x008fce0000000000 */
[----:B------:R-:W3:Y:S01]  /*27c0*/  MUFU.EX2 R55, R55 ;  /* 0x0000003700377308 */ /* 0x000ee20000000800 */
[----:B-1----:R-:W-:-:S07]  /*27d0*/  FADD R50, R50, 1 ;  /* 0x3f80000032327421 */ /* 0x002fce0000000000 */
        /* <DEDUP_REMOVED lines=26> */
[----:B------:R-:W2:Y:S01]  /*2980*/  MUFU.RCP R7, R7 ;  /* 0x0000000700077308 */ /* 0x000ea20000001000 */
[----:B---3--:R-:W-:-:S07]  /*2990*/  FADD R9, R9, 1 ;  /* 0x3f80000009097421 */ /* 0x008fce0000000000 */
[----:B------:R-:W3:Y:S01]  /*29a0*/  MUFU.RCP R95, R51 ;  /* 0x00000033005f7308 */ /* 0x000ee20000001000 */
[----:B-1----:R-:W-:-:S07]  /*29b0*/  FADD R6, R6, 1 ;  /* 0x3f80000006067421 */ /* 0x002fce0000000000 */
[----:B------:R-:W1:Y:S01]  /*29c0*/  MUFU.RCP R88, R11 ;  /* 0x0000000b00587308 */ /* 0x000e620000001000 */
[C---:B--2---:R-:W-:Y:S01]  /*29d0*/  FMUL R92, R58.reuse, R7 ;  /* 0x000000073a5c7220 */ /* 0x044fe20000400000 */
[----:B------:R-:W-:-:S06]  /*29e0*/  F2FP.BF16.F32.PACK_AB R58, R58, R5 ;  /* 0x000000053a3a723e */ /* 0x000fcc00000010ff */
[----:B------:R-:W2:Y:S01]  /*29f0*/  MUFU.RCP R93, R50 ;  /* 0x00000032005d7308 */ /* 0x000ea20000001000 */
[----:B---3--:R-:W-:Y:S01]  /*2a00*/  FMUL R95, R32, R95 ;  /* 0x0000005f205f7220 */ /* 0x008fe20000400000 */
[----:B------:R-:W-:-:S06]  /*2a10*/  F2FP.BF16.F32.PACK_AB R51, R23, R22 ;  /* 0x000000161733723e */ /* 0x000fcc00000010ff */
[----:B------:R-:W3:Y:S01]  /*2a20*/  MUFU.RCP R94, R94 ;  /* 0x0000005e005e7308 */ /* 0x000ee20000001000 */
[----:B-1----:R-:W-:-:S07]  /*2a30*/  FMUL R88, R33, R88 ;  /* 0x0000005821587220 */ /* 0x002fce0000400000 */
[----:B------:R-:W1:Y:S01]  /*2a40*/  MUFU.RCP R8, R8 ;  /* 0x0000000800087308 */ /* 0x000e620000001000 */
[----:B--2---:R-:W-:Y:S01]  /*2a50*/  FMUL R93, R34, R93 ;  /* 0x0000005d225d7220 */ /* 0x004fe20000400000 */
[----:B------:R-:W-:-:S06]  /*2a60*/  F2FP.BF16.F32.PACK_AB R50, R21, R20 ;  /* 0x000000141532723e */ /* 0x000fcc00000010ff */
[----:B------:R-:W2:Y:S01]  /*2a70*/  MUFU.RCP R85, R55 ;  /* 0x0000003700557308 */ /* 0x000ea20000001000 */
[----:B---3--:R-:W-:-:S07]  /*2a80*/  FMUL R94, R35, R94 ;  /* 0x0000005e235e7220 */ /* 0x008fce0000400000 */
[----:B------:R3:W4:Y:S01]  /*2a90*/  MUFU.RCP R86, R15 ;  /* 0x0000000f00567308 */ /* 0x0007220000001000 */
[----:B-1----:R-:W-:-:S07]  /*2aa0*/  FMUL R91, R5, R8 ;  /* 0x00000008055b7220 */ /* 0x002fce0000400000 */
[----:B------:R-:W1:Y:S01]  /*2ab0*/  MUFU.RCP R83, R54 ;  /* 0x0000003600537308 */ /* 0x000e620000001000 */
[----:B--2---:R-:W-:Y:S01]  /*2ac0*/  FMUL R85, R24, R85 ;  /* 0x0000005518557220 */ /* 0x004fe20000400000 */
[----:B------:R-:W-:-:S06]  /*2ad0*/  F2FP.BF16.F32.PACK_AB R55, R31, R30 ;  /* 0x0000001e1f37723e */ /* 0x000fcc00000010ff */
[----:B------:R2:W5:Y:S01]  /*2ae0*/  MUFU.RCP R84, R14 ;  /* 0x0000000e00547308 */ /* 0x0005620000001000 */
[----:B---3--:R-:W-:Y:S02]  /*2af0*/  HFMA2 R15, -RZ, RZ, 0, 0 ;  /* 0x00000000ff0f7431 */ /* 0x008fe400000001ff */
[----:B----4-:R-:W-:-:S05]  /*2b00*/  FMUL R86, R25, R86 ;  /* 0x0000005619567220 */ /* 0x010fca0000400000 */
[----:B------:R3:W4:Y:S01]  /*2b10*/  MUFU.RCP R81, R53 ;  /* 0x0000003500517308 */ /* 0x0007220000001000 */
[----:B-1----:R-:W-:Y:S01]  /*2b20*/  FMUL R83, R26, R83 ;  /* 0x000000531a537220 */ /* 0x002fe20000400000 */
[----:B------:R-:W-:-:S06]  /*2b30*/  F2FP.BF16.F32.PACK_AB R54, R29, R28 ;  /* 0x0000001c1d36723e */ /* 0x000fcc00000010ff */
[----:B------:R1:W1:Y:S01]  /*2b40*/  MUFU.RCP R82, R13 ;  /* 0x0000000d00527308 */ /* 0x0002620000001000 */
[----:B--2---:R-:W-:Y:S01]  /*2b50*/  LEA R14, R36, R61, 0xd ;  /* 0x0000003d240e7211 */ /* 0x004fe200078e68ff */
[----:B-----5:R-:W-:-:S03]  /*2b60*/  FMUL R84, R27, R84 ;  /* 0x000000541b547220 */ /* 0x020fc60000400000 */
[----:B------:R-:W-:-:S03]  /*2b70*/  MOV R89, R14 ;  /* 0x0000000e00597202 */ /* 0x000fc60000000f00 */
[----:B------:R2:W5:Y:S01]  /*2b80*/  MUFU.RCP R79, R52 ;  /* 0x00000034004f7308 */ /* 0x0005620000001000 */
[----:B---3--:R-:W-:Y:S01]  /*2b90*/  F2FP.BF16.F32.PACK_AB R53, R27, R26 ;  /* 0x0000001a1b35723e */ /* 0x008fe200000010ff */
[----:B----4-:R-:W-:-:S06]  /*2ba0*/  FMUL R81, R28, R81 ;  /* 0x000000511c517220 */ /* 0x010fcc0000400000 */
[----:B------:R3:W4:Y:S01]  /*2bb0*/  MUFU.RCP R80, R12 ;  /* 0x0000000c00507308 */ /* 0x0007220000001000 */
[----:B-1----:R-:W-:Y:S01]  /*2bc0*/  MOV R13, RZ ;  /* 0x000000ff000d7202 */ /* 0x002fe20000000f00 */
[----:B------:R-:W-:-:S06]  /*2bd0*/  FMUL R82, R29, R82 ;  /* 0x000000521d527220 */ /* 0x000fcc0000400000 */
[----:B------:R1:W1:Y:S01]  /*2be0*/  MUFU.RCP R77, R57 ;  /* 0x00000039004d7308 */ /* 0x0002620000001000 */
[----:B--2---:R-:W-:Y:S01]  /*2bf0*/  F2FP.BF16.F32.PACK_AB R52, R25, R24 ;  /* 0x000000181934723e */ /* 0x004fe200000010ff */
[----:B-----5:R-:W-:-:S06]  /*2c00*/  FMUL R79, R30, R79 ;  /* 0x0000004f1e4f7220 */ /* 0x020fcc0000400000 */
[----:B------:R2:W5:Y:S01]  /*2c10*/  MUFU.RCP R78, R37 ;  /* 0x00000025004e7308 */ /* 0x0005620000001000 */
[----:B---3--:R-:W-:Y:S01]  /*2c20*/  LEA R12, R36, R63, 0xd ;  /* 0x0000003f240c7211 */ /* 0x008fe200078e68ff */
[----:B----4-:R-:W-:-:S06]  /*2c30*/  FMUL R80, R31, R80 ;  /* 0x000000501f507220 */ /* 0x010fcc0000400000 */
[----:B------:R3:W4:Y:S01]  /*2c40*/  MUFU.RCP R75, R56 ;  /* 0x00000038004b7308 */ /* 0x0007220000001000 */
[----:B-1----:R-:W-:Y:S01]  /*2c50*/  F2FP.BF16.F32.PACK_AB R57, R35, R34 ;  /* 0x000000222339723e */ /* 0x002fe200000010ff */
[----:B------:R-:W-:-:S06]  /*2c60*/  FMUL R77, R16, R77 ;  /* 0x0000004d104d7220 */ /* 0x000fcc0000400000 */
[----:B------:R-:W1:Y:S01]  /*2c70*/  MUFU.RCP R76, R76 ;  /* 0x0000004c004c7308 */ /* 0x000e620000001000 */
[----:B--2---:R-:W-:Y:S01]  /*2c80*/  MOV R37, R12 ;  /* 0x0000000c00257202 */ /* 0x004fe20000000f00 */
[----:B-----5:R-:W-:-:S06]  /*2c90*/  FMUL R78, R17, R78 ;  /* 0x0000004e114e7220 */ /* 0x020fcc0000400000 */
[----:B------:R2:W5:Y:S01]  /*2ca0*/  MUFU.RCP R73, R48 ;  /* 0x0000003000497308 */ /* 0x0005620000001000 */
[----:B---3--:R-:W-:Y:S01]  /*2cb0*/  F2FP.BF16.F32.PACK_AB R56, R33, R32 ;  /* 0x000000202138723e */ /* 0x008fe200000010ff */
[----:B----4-:R-:W-:-:S06]  /*2cc0*/  FMUL R75, R18, R75 ;  /* 0x0000004b124b7220 */ /* 0x010fcc0000400000 */
[----:B------:R-:W3:Y:S01]  /*2cd0*/  MUFU.RCP R74, R10 ;  /* 0x0000000a004a7308 */ /* 0x000ee20000001000 */
[----:B-1----:R-:W-:-:S07]  /*2ce0*/  FMUL R76, R19, R76 ;  /* 0x0000004c134c7220 */ /* 0x002fce0000400000 */
[----:B------:R-:W1:Y:S01]  /*2cf0*/  MUFU.RCP R72, R9 ;  /* 0x0000000900487308 */ /* 0x000e620000001000 */
[----:B--2---:R-:W-:Y:S01]  /*2d00*/  F2FP.BF16.F32.PACK_AB R48, R17, R16 ;  /* 0x000000101130723e */ /* 0x004fe200000010ff */
[----:B-----5:R-:W-:-:S06]  /*2d10*/  FMUL R73, R20, R73 ;  /* 0x0000004914497220 */ /* 0x020fcc0000400000 */
[----:B------:R-:W2:Y:S01]  /*2d20*/  MUFU.RCP R59, R6 ;  /* 0x00000006003b7308 */ /* 0x000ea20000001000 */
[----:B---3--:R-:W-:Y:S01]  /*2d30*/  FMUL R74, R21, R74 ;  /* 0x0000004a154a7220 */ /* 0x008fe20000400000 */
[----:B-1----:R-:W-:Y:S01]  /*2d40*/  FMUL R72, R23, R72 ;  /* 0x0000004817487220 */ /* 0x002fe20000400000 */
[----:B--2---:R-:W-:Y:S02]  /*2d50*/  FMUL R59, R22, R59 ;  /* 0x0000003b163b7220 */ /* 0x004fe40000400000 */
[----:B------:R-:W1:Y:S01]  /*2d60*/  LDTM.16dp256bit.x8 R4, tmem[UR4] ;  /* 0x00000004000479ee */ /* 0x000e6200081a0000 */
[----:B------:R-:W-:-:S04]  /*2d70*/  ULEA.HI UR4, UR8, UR8, URZ, 0x1 ;  /* 0x0000000808047291 */ /* 0x000fc8000f8f08ff */
[----:B------:R-:W-:-:S04]  /*2d80*/  ULOP3.LUT UR4, UR4, 0xfffffffe, URZ, 0xc0, !UPT ;  /* 0xfffffffe04047892 */ /* 0x000fc8000f8ec0ff */
[----:B------:R-:W-:Y:S02]  /*2d90*/  UIADD3 UR4, UPT, UPT, UR8, -UR4, URZ ;  /* 0x8000000408047290 */ /* 0x000fe4000fffe0ff */
[----:B------:R-:W-:-:S04]  /*2da0*/  USHF.R.S32.HI UR8, URZ, 0x1f, UR6 ;  /* 0x0000001fff087899 */ /* 0x000fc80008011406 */
[----:B------:R-:W-:-:S04]  /*2db0*/  ULEA.HI UR8, UR8, UR6, URZ, 0x2 ;  /* 0x0000000608087291 */ /* 0x000fc8000f8f10ff */
[----:B------:R-:W-:-:S04]  /*2dc0*/  ULOP3.LUT UR8, UR8, 0xfffffffc, URZ, 0xc0, !UPT ;  /* 0xfffffffc08087892 */ /* 0x000fc8000f8ec0ff */
[----:B------:R-:W-:Y:S01]  /*2dd0*/  UIADD3 UR8, UPT, UPT, UR6, -UR8, URZ ;  /* 0x8000000806087290 */ /* 0x000fe2000fffe0ff */
[----:B-1----:R-:W-:Y:S01]  /*2de0*/  FMUL R87, R21, UR28 ;  /* 0x0000001c15577c20 */ /* 0x002fe20008400000 */
[----:B------:R-:W-:Y:S01]  /*2df0*/  FMUL R90, R20, UR28 ;  /* 0x0000001c145a7c20 */ /* 0x000fe20008400000 */
[----:B------:R-:W-:Y:S01]  /*2e00*/  FMUL R24, R24, UR28 ;  /* 0x0000001c18187c20 */ /* 0x000fe20008400000 */
[----:B------:R-:W-:Y:S01]  /*2e10*/  FMUL R23, R23, UR28 ;  /* 0x0000001c17177c20 */ /* 0x000fe20008400000 */
[----:B------:R-:W-:Y:S01]  /*2e20*/  FMUL R21, R87, R88 ;  /* 0x0000005857157220 */ /* 0x000fe20000400000 */
[----:B------:R-:W-:Y:S01]  /*2e30*/  FMUL R20, R90, R95 ;  /* 0x0000005f5a147220 */ /* 0x000fe20000400000 */
[----:B------:R-:W-:Y:S01]  /*2e40*/  FMUL R88, R22, UR28 ;  /* 0x0000001c16587c20 */ /* 0x000fe20008400000 */
[----:B------:R-:W-:Y:S01]  /*2e50*/  FMUL R25, R25, UR28 ;  /* 0x0000001c19197c20 */ /* 0x000fe20008400000 */
[----:B------:R-:W-:Y:S01]  /*2e60*/  FMUL R22, R24, R91 ;  /* 0x0000005b18167220 */ /* 0x000fe20000400000 */
[----:B------:R-:W-:Y:S01]  /*2e70*/  FMUL R94, R23, R94 ;  /* 0x0000005e175e7220 */ /* 0x000fe20000400000 */
[----:B------:R-:W-:Y:S01]  /*2e80*/  F2FP.BF16.F32.PACK_AB R20, R21, R20 ;  /* 0x000000141514723e */ /* 0x000fe200000010ff */
[----:B------:R-:W-:Y:S01]  /*2e90*/  FMUL R21, R88, R93 ;  /* 0x0000005d58157220 */ /* 0x000fe20000400000 */
[----:B------:R-:W-:Y:S01]  /*2ea0*/  FMUL R91, R25, R92 ;  /* 0x0000005c195b7220 */ /* 0x000fe20000400000 */
[----:B------:R-:W-:Y:S01]  /*2eb0*/  FMUL R92, R4, UR28 ;  /* 0x0000001c045c7c20 */ /* 0x000fe20008400000 */
[----:B------:R-:W-:Y:S01]  /*2ec0*/  FMUL R93, R7, UR28 ;  /* 0x0000001c075d7c20 */ /* 0x000fe20008400000 */
[----:B------:R-:W-:Y:S01]  /*2ed0*/  FMUL R95, R9, UR28 ;  /* 0x0000001c095f7c20 */ /* 0x000fe20008400000 */
[----:B------:R-:W-:Y:S01]  /*2ee0*/  F2FP.BF16.F32.PACK_AB R21, R94, R21 ;  /* 0x000000155e15723e */ /* 0x000fe200000010ff */
[----:B------:R-:W-:Y:S01]  /*2ef0*/  FMUL R94, R6, UR28 ;  /* 0x0000001c065e7c20 */ /* 0x000fe20008400000 */
[----:B------:R-:W-:Y:S01]  /*2f00*/  F2FP.BF16.F32.PACK_AB R22, R91, R22 ;  /* 0x000000165b16723e */ /* 0x000fe200000010ff */
[----:B------:R-:W-:Y:S01]  /*2f10*/  FMUL R91, R5, UR28 ;  /* 0x0000001c055b7c20 */ /* 0x000fe20008400000 */
[----:B------:R-:W-:Y:S01]  /*2f20*/  FMUL R96, R8, UR28 ;  /* 0x0000001c08607c20 */ /* 0x000fe20008400000 */
[----:B------:R-:W-:Y:S01]  /*2f30*/  FMUL R97, R11, UR28 ;  /* 0x0000001c0b617c20 */ /* 0x000fe20008400000 */
[----:B------:R-:W-:Y:S01]  /*2f40*/  FMUL R98, R10, UR28 ;  /* 0x0000001c0a627c20 */ /* 0x000fe20008400000 */
[----:B------:R-:W-:Y:S01]  /*2f50*/  F2FP.BF16.F32.PACK_AB R5, R93, R94 ;  /* 0x0000005e5d05723e */ /* 0x000fe200000010ff */
[----:B------:R-:W-:Y:S01]  /*2f60*/  FMUL R13, R13, UR28 ;  /* 0x0000001c0d0d7c20 */ /* 0x000fe20008400000 */
[----:B------:R-:W-:Y:S01]  /*2f70*/  F2FP.BF16.F32.PACK_AB R4, R91, R92 ;  /* 0x0000005c5b04723e */ /* 0x000fe200000010ff */
        /* <DEDUP_REMOVED lines=8> */
[----:B------:R1:W-:Y:S01]  /*3000*/  STSM.16.M88.4 [R89], R4 ;  /* 0x0000000459007844 */ /* 0x0003e20000000200 */
[----:B------:R-:W-:Y:S01]  /*3010*/  FMUL R18, R18, UR28 ;  /* 0x0000001c12127c20 */ /* 0x000fe20008400000 */
[----:B------:R-:W-:Y:S01]  /*3020*/  F2FP.BF16.F32.PACK_AB R8, R13, R12 ;  /* 0x0000000c0d08723e */ /* 0x000fe200000010ff */
[----:B------:R-:W-:Y:S01]  /*3030*/  FMUL R16, R12, R85 ;  /* 0x000000550c107220 */ /* 0x000fe20000400000 */
[----:B------:R-:W-:Y:S01]  /*3040*/  F2FP.BF16.F32.PACK_AB R9, R15, R14 ;  /* 0x0000000e0f09723e */ /* 0x000fe200000010ff */
[----:B------:R-:W-:Y:S01]  /*3050*/  FMUL R17, R13, R86 ;  /* 0x000000560d117220 */ /* 0x000fe20000400000 */
[----:B------:R-:W-:Y:S01]  /*3060*/  F2FP.BF16.F32.PACK_AB R10, R99, R100 ;  /* 0x00000064630a723e */ /* 0x000fe200000010ff */
[----:B------:R-:W-:Y:S01]  /*3070*/  FMUL R12, R41, UR28 ;  /* 0x0000001c290c7c20 */ /* 0x000fe20008400000 */
[----:B------:R-:W-:Y:S01]  /*3080*/  F2FP.BF16.F32.PACK_AB R11, R19, R18 ;  /* 0x00000012130b723e */ /* 0x000fe200000010ff */
[----:B------:R-:W-:Y:S01]  /*3090*/  FMUL R13, R40, UR28 ;  /* 0x0000001c280d7c20 */ /* 0x000fe20008400000 */
[----:B------:R-:W-:Y:S01]  /*30a0*/  FMUL R83, R14, R83 ;  /* 0x000000530e537220 */ /* 0x000fe20000400000 */
[----:B------:R-:W-:Y:S01]  /*30b0*/  FMUL R14, R45, UR28 ;  /* 0x0000001c2d0e7c20 */ /* 0x000fe20008400000 */
[----:B------:R-:W-:Y:S01]  /*30c0*/  FMUL R84, R15, R84 ;  /* 0x000000540f547220 */ /* 0x000fe20000400000 */
[----:B------:R2:W-:Y:S01]  /*30d0*/  STSM.16.M88.4 [R37], R8 ;  /* 0x0000000825007844 */ /* 0x0005e20000000200 */
[----:B------:R-:W-:Y:S01]  /*30e0*/  FMUL R15, R44, UR28 ;  /* 0x0000001c2c0f7c20 */ /* 0x000fe20008400000 */
[----:B------:R-:W-:Y:S01]  /*30f0*/  FMUL R79, R18, R79 ;  /* 0x0000004f124f7220 */ /* 0x000fe20000400000 */
[----:B------:R-:W-:Y:S01]  /*3100*/  FMUL R18, R47, -1.4426950216293334961 ;  /* 0xbfb8aa3b2f127820 */ /* 0x000fe20000400000 */
[----:B------:R-:W-:Y:S01]  /*3110*/  FMUL R80, R19, R80 ;  /* 0x0000005013507220 */ /* 0x000fe20000400000 */
[----:B------:R-:W-:Y:S01]  /*3120*/  FMUL R19, R46, -1.4426950216293334961 ;  /* 0xbfb8aa3b2e137820 */ /* 0x000fe20000400000 */
[----:B------:R-:W-:Y:S01]  /*3130*/  FMUL R98, R98, R59 ;  /* 0x0000003b62627220 */ /* 0x000fe20000400000 */
[----:B------:R-:W-:Y:S01]  /*3140*/  FMUL R97, R97, R72 ;  /* 0x0000004861617220 */ /* 0x000fe20000400000 */
[----:B------:R-:W-:Y:S01]  /*3150*/  LEA R86, R36, R64, 0xd ;  /* 0x0000004024567211 */ /* 0x000fe200078e68ff */
[----:B------:R-:W3:Y:S01]  /*3160*/  MUFU.EX2 R18, R18 ;  /* 0x0000001200127308 */ /* 0x000ee20000000800 */
[----:B------:R-:W-:Y:S01]  /*3170*/  MOV R72, UR4 ;  /* 0x0000000400487c02 */ /* 0x000fe20008000f00 */
[----:B------:R-:W-:Y:S01]  /*3180*/  FMUL R26, R26, UR28 ;  /* 0x0000001c1a1a7c20 */ /* 0x000fe20008400000 */
[----:B------:R-:W-:Y:S01]  /*3190*/  FMUL R30, R30, UR28 ;  /* 0x0000001c1e1e7c20 */ /* 0x000fe20008400000 */
[----:B------:R-:W-:Y:S01]  /*31a0*/  FMUL R29, R29, UR28 ;  /* 0x0000001c1d1d7c20 */ /* 0x000fe20008400000 */
[----:B------:R-:W-:Y:S01]  /*31b0*/  FMUL R78, R91, R78 ;  /* 0x0000004e5b4e7220 */ /* 0x000fe20000400000 */
[----:B------:R-:W-:-:S02]  /*31c0*/  HFMA2 R91, -RZ, RZ, 0, 0 ;  /* 0x00000000ff5b7431 */ /* 0x000fc400000001ff */
[----:B------:R-:W-:Y:S01]  /*31d0*/  FMUL R77, R92, R77 ;  /* 0x0000004d5c4d7220 */ /* 0x000fe20000400000 */
[----:B------:R-:W-:Y:S01]  /*31e0*/  MUFU.EX2 R19, R19 ;  /* 0x0000001300137308 */ /* 0x000fe20000000800 */
[----:B-1----:R-:W-:Y:S01]  /*31f0*/  FMUL R4, R39, -1.4426950216293334961 ;  /* 0xbfb8aa3b27047820 */ /* 0x002fe20000400000 */
[----:B------:R-:W-:Y:S01]  /*3200*/  FMUL R5, R38, -1.4426950216293334961 ;  /* 0xbfb8aa3b26057820 */ /* 0x000fe20000400000 */
[----:B------:R-:W-:Y:S01]  /*3210*/  FMUL R6, R12, -1.4426950216293334961 ;  /* 0xbfb8aa3b0c067820 */ /* 0x000fe20000400000 */
[----:B------:R-:W-:Y:S01]  /*3220*/  FMUL R7, R13, -1.4426950216293334961 ;  /* 0xbfb8aa3b0d077820 */ /* 0x000fe20000400000 */
[----:B------:R-:W-:Y:S02]  /*3230*/  HFMA2 R89, -RZ, RZ, 0, 0 ;  /* 0x00000000ff597431 */ /* 0x000fe400000001ff */
[----:B------:R-:W-:Y:S01]  /*3240*/  FMUL R75, R94, R75 ;  /* 0x0000004b5e4b7220 */ /* 0x000fe20000400000 */
[----:B------:R-:W-:Y:S01]  /*3250*/  FMUL R76, R93, R76 ;  /* 0x0000004c5d4c7220 */ /* 0x000fe20000400000 */
[----:B------:R-:W1:Y:S01]  /*3260*/  MUFU.EX2 R4, R4 ;  /* 0x0000000400047308 */ /* 0x000e620000000800 */
[----:B---3--:R-:W-:Y:S01]  /*3270*/  FADD R18, R18, 1 ;  /* 0x3f80000012127421 */ /* 0x008fe20000000000 */
[----:B------:R-:W-:Y:S01]  /*3280*/  FMUL R73, R96, R73 ;  /* 0x0000004960497220 */ /* 0x000fe20000400000 */
[----:B------:R-:W-:Y:S01]  /*3290*/  FMUL R74, R95, R74 ;  /* 0x0000004a5f4a7220 */ /* 0x000fe20000400000 */
[----:B------:R-:W-:Y:S01]  /*32a0*/  FMUL R81, R100, R81 ;  /* 0x0000005164517220 */ /* 0x000fe20000400000 */
[----:B------:R-:W-:Y:S01]  /*32b0*/  FMUL R82, R99, R82 ;  /* 0x0000005263527220 */ /* 0x000fe20000400000 */
[----:B--2---:R-:W-:Y:S01]  /*32c0*/  FMUL R8, R43, -1.4426950216293334961 ;  /* 0xbfb8aa3b2b087820 */ /* 0x004fe20000400000 */
[----:B------:R-:W-:Y:S01]  /*32d0*/  FMUL R10, R42, -1.4426950216293334961 ;  /* 0xbfb8aa3b2a0a7820 */ /* 0x000fe20000400000 */
[----:B------:R-:W2:Y:S01]  /*32e0*/  MUFU.EX2 R5, R5 ;  /* 0x0000000500057308 */ /* 0x000ea20000000800 */
[----:B------:R-:W-:Y:S01]  /*32f0*/  FMUL R9, R14, -1.4426950216293334961 ;  /* 0xbfb8aa3b0e097820 */ /* 0x000fe20000400000 */
[----:B------:R-:W-:Y:S01]  /*3300*/  FMUL R11, R15, -1.4426950216293334961 ;  /* 0xbfb8aa3b0f0b7820 */ /* 0x000fe20000400000 */
[----:B------:R-:W-:-:S02]  /*3310*/  F2FP.BF16.F32.PACK_AB R16, R17, R16 ;  /* 0x000000101110723e */ /* 0x000fc400000010ff */
[----:B------:R-:W-:-:S03]  /*3320*/  F2FP.BF16.F32.PACK_AB R17, R84, R83 ;  /* 0x000000535411723e */ /* 0x000fc600000010ff */
[----:B------:R-:W3:Y:S01]  /*3330*/  MUFU.EX2 R8, R8 ;  /* 0x0000000800087308 */ /* 0x000ee20000000800 */
[----:B-1----:R-:W-:Y:S01]  /*3340*/  FADD R40, R4, 1 ;  /* 0x3f80000004287421 */ /* 0x002fe20000000000 */
[----:B------:R-:W-:Y:S01]  /*3350*/  F2FP.BF16.F32.PACK_AB R4, R87, R90 ;  /* 0x0000005a5704723e */ /* 0x000fe200000010ff */
[----:B------:R-:W-:-:S05]  /*3360*/  HFMA2 R87, -RZ, RZ, 0, 0 ;  /* 0x00000000ff577431 */ /* 0x000fca00000001ff */
[----:B------:R-:W1:Y:S01]  /*3370*/  MUFU.EX2 R6, R6 ;  /* 0x0000000600067308 */ /* 0x000e620000000800 */
[----:B--2---:R-:W-:Y:S01]  /*3380*/  FADD R5, R5, 1 ;  /* 0x3f80000005057421 */ /* 0x004fe20000000000 */
[----:B------:R-:W-:Y:S02]  /*3390*/  MOV R37, R86 ;  /* 0x0000005600257202 */ /* 0x000fe40000000f00 */
[----:B------:R-:W-:-:S04]  /*33a0*/  LEA R86, R72, R66, 0xd ;  /* 0x0000004248567211 */ /* 0x000fc800078e68ff */
[----:B------:R-:W2:Y:S01]  /*33b0*/  MUFU.EX2 R7, R7 ;  /* 0x0000000700077308 */ /* 0x000ea20000000800 */
[----:B---3--:R-:W-:-:S07]  /*33c0*/  FADD R8, R8, 1 ;  /* 0x3f80000008087421 */ /* 0x008fce0000000000 */
[----:B------:R-:W3:Y:S01]  /*33d0*/  MUFU.EX2 R10, R10 ;  /* 0x0000000a000a7308 */ /* 0x000ee20000000800 */
[----:B-1----:R-:W-:Y:S01]  /*33e0*/  FADD R59, R6, 1 ;  /* 0x3f800000063b7421 */ /* 0x002fe20000000000 */
[----:B------:R-:W-:Y:S02]  /*33f0*/  LEA R6, R36, R65, 0xd ;  /* 0x0000004124067211 */ /* 0x000fe400078e68ff */
[----:B------:R-:W-:Y:S02]  /*3400*/  MOV R36, R86 ;  /* 0x0000005600247202 */ /* 0x000fe40000000f00 */
[----:B------:R-:W-:Y:S02]  /*3410*/  LEA R86, R72, R69, 0xd ;  /* 0x0000004548567211 */ /* 0x000fe400078e68ff */
[----:B------:R-:W1:Y:S01]  /*3420*/  MUFU.EX2 R9, R9 ;  /* 0x0000000900097308 */ /* 0x000e620000000800 */
[----:B--2---:R-:W-:Y:S01]  /*3430*/  FADD R44, R7, 1 ;  /* 0x3f800000072c7421 */ /* 0x004fe20000000000 */
[----:B------:R-:W-:-:S04]  /*3440*/  MOV R7, RZ ;  /* 0x000000ff00077202 */ /* 0x000fc80000000f00 */
[----:B------:R-:W-:Y:S01]  /*3450*/  MOV R41, R6 ;  /* 0x0000000600297202 */ /* 0x000fe20000000f00 */
[----:B------:R-:W-:Y:S01]  /*3460*/  FMUL R7, R27, UR28 ;  /* 0x0000001c1b077c20 */ /* 0x000fe20008400000 */
[----:B------:R-:W-:Y:S01]  /*3470*/  MUFU.EX2 R11, R11 ;  /* 0x0000000b000b7308 */ /* 0x000fe20000000800 */
[----:B---3--:R-:W-:Y:S01]  /*3480*/  FADD R10, R10, 1 ;  /* 0x3f8000000a0a7421 */ /* 0x008fe20000000000 */
[----:B------:R-:W-:Y:S01]  /*3490*/  F2FP.BF16.F32.PACK_AB R6, R25, R24 ;  /* 0x000000181906723e */ /* 0x000fe200000010ff */
[----:B------:R-:W-:Y:S01]  /*34a0*/  HFMA2 R25, -RZ, RZ, 0, 0 ;  /* 0x00000000ff197431 */ /* 0x000fe200000001ff */
[----:B------:R-:W-:Y:S02]  /*34b0*/  LEA R24, R72, R67, 0xd ;  /* 0x0000004348187211 */ /* 0x000fe400078e68ff */
[----:B------:R-:W-:Y:S02]  /*34c0*/  MOV R27, RZ ;  /* 0x000000ff001b7202 */ /* 0x000fe40000000f00 */
[----:B------:R-:W2:Y:S01]  /*34d0*/  MUFU.RCP R40, R40 ;  /* 0x0000002800287308 */ /* 0x000ea20000001000 */
[----:B-1----:R-:W-:Y:S01]  /*34e0*/  FADD R9, R9, 1 ;  /* 0x3f80000009097421 */ /* 0x002fe20000000000 */
[----:B------:R-:W-:-:S06]  /*34f0*/  MOV R25, R24 ;  /* 0x0000001800197202 */ /* 0x000fcc0000000f00 */
[----:B------:R-:W1:Y:S08]  /*3500*/  MUFU.RCP R45, R5 ;  /* 0x00000005002d7308 */ /* 0x000e700000001000 */
[----:B------:R3:W4:Y:S01]  /*3510*/  MUFU.RCP R85, R10 ;  /* 0x0000000a00557308 */ /* 0x0007220000001000 */
[----:B--2---:R-:W-:-:S07]  /*3520*/  FMUL R40, R39, R40 ;  /* 0x0000002827287220 */ /* 0x004fce0000400000 */
[----:B------:R-:W2:Y:S01]  /*3530*/  MUFU.RCP R8, R8 ;  /* 0x0000000800087308 */ /* 0x000ea20000001000 */
[----:B-1----:R-:W-:Y:S01]  /*3540*/  FMUL R45, R38, R45 ;  /* 0x0000002d262d7220 */ /* 0x002fe20000400000 */
[----:B------:R-:W-:Y:S01]  /*3550*/  F2FP.BF16.F32.PACK_AB R5, R23, R88 ;  /* 0x000000581705723e */ /* 0x000fe200000010ff */
[C---:B------:R-:W-:Y:S01]  /*3560*/  FMUL R23, R7.reuse, R40 ;  /* 0x0000002807177220 */ /* 0x040fe20000400000 */
[----:B------:R-:W-:Y:S01]  /*3570*/  F2FP.BF16.F32.PACK_AB R7, R7, R26 ;  /* 0x0000001a0707723e */ /* 0x000fe200000010ff */
[----:B------:R-:W-:Y:S01]  /*3580*/  FMUL R40, R26, R45 ;  /* 0x0000002d1a287220 */ /* 0x000fe20000400000 */
[----:B------:R-:W-:Y:S01]  /*3590*/  LEA R26, R72, R68, 0xd ;  /* 0x00000044481a7211 */ /* 0x000fe200078e68ff */
[----:B------:R-:W-:Y:S01]  /*35a0*/  FMUL R72, R34, UR28 ;  /* 0x0000001c22487c20 */ /* 0x000fe20008400000 */
[----:B------:R-:W1:Y:S01]  /*35b0*/  MUFU.RCP R59, R59 ;  /* 0x0000003b003b7308 */ /* 0x000e620000001000 */
[----:B---3--:R-:W-:Y:S01]  /*35c0*/  FADD R10, R11, 1 ;  /* 0x3f8000000b0a7421 */ /* 0x008fe20000000000 */
[----:B------:R-:W-:Y:S01]  /*35d0*/  MOV R24, R26 ;  /* 0x0000001a00187202 */ /* 0x000fe20000000f00 */
[----:B------:R-:W-:Y:S01]  /*35e0*/  FMUL R27, R33, UR28 ;  /* 0x0000001c211b7c20 */ /* 0x000fe20008400000 */
[----:B------:R-:W-:Y:S01]  /*35f0*/  MOV R26, R86 ;  /* 0x00000056001a7202 */ /* 0x000fe20000000f00 */
[----:B------:R-:W-:Y:S01]  /*3600*/  FMUL R86, R28, UR28 ;  /* 0x0000001c1c567c20 */ /* 0x000fe20008400000 */
[----:B------:R-:W-:Y:S01]  /*3610*/  FMUL R28, R32, UR28 ;  /* 0x0000001c201c7c20 */ /* 0x000fe20008400000 */
[----:B----4-:R-:W-:Y:S01]  /*3620*/  FMUL R33, R42, R85 ;  /* 0x000000552a217220 */ /* 0x010fe20000400000 */
[----:B------:R3:W4:Y:S01]  /*3630*/  MUFU.RCP R11, R9 ;  /* 0x00000009000b7308 */ /* 0x0007220000001000 */
[----:B--2---:R-:W-:Y:S01]  /*3640*/  FMUL R32, R43, R8 ;  /* 0x000000082b207220 */ /* 0x004fe20000400000 */
[----:B------:R-:W-:Y:S01]  /*3650*/  F2FP.BF16.F32.PACK_AB R8, R29, R86 ;  /* 0x000000561d08723e */ /* 0x000fe200000010ff */
[----:B------:R-:W-:Y:S01]  /*3660*/  FMUL R33, R30, R33 ;  /* 0x000000211e217220 */ /* 0x000fe20000400000 */
[----:B------:R2:W-:Y:S01]  /*3670*/  STSM.16.M88.4 [R37], R4 ;  /* 0x0000000425007844 */ /* 0x0005e20000000200 */
[----:B------:R-:W-:-:S03]  /*3680*/  F2FP.BF16.F32.PACK_AB R23, R23, R40 ;  /* 0x000000281717723e */ /* 0x000fc600000010ff */
[----:B------:R-:W5:Y:S01]  /*3690*/  MUFU.RCP R44, R44 ;  /* 0x0000002c002c7308 */ /* 0x000f620000001000 */
[C---:B-1----:R-:W-:Y:S01]  /*36a0*/  FMUL R34, R12.reuse, R59 ;  /* 0x0000003b0c227220 */ /* 0x042fe20000400000 */
[----:B------:R-:W-:Y:S02]  /*36b0*/  F2FP.BF16.F32.PACK_AB R59, R39, R38 ;  /* 0x00000026273b723e */ /* 0x000fe400000010ff */
[----:B------:R-:W-:Y:S01]  /*36c0*/  F2FP.BF16.F32.PACK_AB R12, R12, R13 ;  /* 0x0000000d0c0c723e */ /* 0x000fe200000010ff */
[----:B------:R-:W-:-:S03]  /*36d0*/  FMUL R34, R29, R34 ;  /* 0x000000221d227220 */ /* 0x000fc60000400000 */
[----:B------:R-:W1:Y:S01]  /*36e0*/  MUFU.RCP R10, R10 ;  /* 0x0000000a000a7308 */ /* 0x000e620000001000 */
[----:B---3--:R-:W-:Y:S01]  /*36f0*/  FMUL R9, R31, UR28 ;  /* 0x0000001c1f097c20 */ /* 0x008fe20008400000 */
[----:B------:R-:W-:Y:S01]  /*3700*/  FADD R31, R19, 1 ;  /* 0x3f800000131f7421 */ /* 0x000fe20000000000 */
[----:B------:R-:W-:Y:S02]  /*3710*/  FMUL R19, R35, UR28 ;  /* 0x0000001c23137c20 */ /* 0x000fe40008400000 */
[C---:B------:R-:W-:Y:S01]  /*3720*/  FMUL R32, R9.reuse, R32 ;  /* 0x0000002009207220 */ /* 0x040fe20000400000 */
[----:B------:R-:W-:Y:S01]  /*3730*/  F2FP.BF16.F32.PACK_AB R9, R9, R30 ;  /* 0x0000001e0909723e */ /* 0x000fe200000010ff */
[C---:B----4-:R-:W-:Y:S01]  /*3740*/  FMUL R30, R14.reuse, R11 ;  /* 0x0000000b0e1e7220 */ /* 0x050fe20000400000 */
[----:B------:R-:W3:Y:S01]  /*3750*/  MUFU.RCP R18, R18 ;  /* 0x0000001200127308 */ /* 0x000ee20000001000 */
[----:B-----5:R-:W-:Y:S01]  /*3760*/  FMUL R35, R13, R44 ;  /* 0x0000002c0d237220 */ /* 0x020fe20000400000 */
[----:B------:R-:W-:Y:S01]  /*3770*/  MOV R44, UR8 ;  /* 0x00000008002c7c02 */ /* 0x000fe20008000f00 */
[----:B------:R-:W-:Y:S01]  /*3780*/  FMUL R30, R27, R30 ;  /* 0x0000001e1b1e7220 */ /* 0x000fe20000400000 */
[----:B------:R-:W-:Y:S01]  /*3790*/  F2FP.BF16.F32.PACK_AB R14, R14, R15 ;  /* 0x0000000f0e0e723e */ /* 0x000fe200000010ff */
[----:B------:R-:W-:Y:S01]  /*37a0*/  FMUL R35, R86, R35 ;  /* 0x0000002356237220 */ /* 0x000fe20000400000 */
[----:B------:R-:W-:-:S02]  /*37b0*/  LEA R86, R44, R61, 0xd ;  /* 0x0000003d2c567211 */ /* 0x000fc400078e68ff */
[----:B------:R-:W4:Y:S01]  /*37c0*/  MUFU.RCP R31, R31 ;  /* 0x0000001f001f7308 */ /* 0x000f220000001000 */
[----:B-1----:R-:W-:Y:S01]  /*37d0*/  FMUL R11, R15, R10 ;  /* 0x0000000a0f0b7220 */ /* 0x002fe20000400000 */
[----:B------:R-:W-:Y:S02]  /*37e0*/  F2FP.BF16.F32.PACK_AB R10, R27, R28 ;  /* 0x0000001c1b0a723e */ /* 0x000fe400000010ff */
[C---:B------:R-:W-:Y:S02]  /*37f0*/  LEA R90, R44.reuse, R63, 0xd ;  /* 0x0000003f2c5a7211 */ /* 0x040fe400078e68ff */
[----:B------:R-:W-:Y:S02]  /*3800*/  LEA R88, R44, R65, 0xd ;  /* 0x000000412c587211 */ /* 0x000fe400078e68ff */
[----:B------:R-:W-:Y:S01]  /*3810*/  MOV R86, R86 ;  /* 0x0000005600567202 */ /* 0x000fe20000000f00 */
[----:B---3--:R-:W-:Y:S01]  /*3820*/  FMUL R18, R47, R18 ;  /* 0x000000122f127220 */ /* 0x008fe20000400000 */
[----:B------:R-:W-:-:S02]  /*3830*/  MOV R45, R90 ;  /* 0x0000005a002d7202 */ /* 0x000fc40000000f00 */
[----:B------:R-:W-:Y:S02]  /*3840*/  MOV R27, R88 ;  /* 0x00000058001b7202 */ /* 0x000fe40000000f00 */
[----:B------:R-:W-:Y:S02]  /*3850*/  F2FP.BF16.F32.PACK_AB R13, R43, R42 ;  /* 0x0000002a2b0d723e */ /* 0x000fe400000010ff */
[----:B------:R-:W-:Y:S01]  /*3860*/  F2FP.BF16.F32.PACK_AB R15, R47, R46 ;  /* 0x0000002e2f0f723e */ /* 0x000fe200000010ff */
[----:B----4-:R-:W-:Y:S01]  /*3870*/  FMUL R29, R46, R31 ;  /* 0x0000001f2e1d7220 */ /* 0x010fe20000400000 */
[----:B------:R-:W-:Y:S01]  /*3880*/  FMUL R31, R28, R11 ;  /* 0x0000000b1c1f7220 */ /* 0x000fe20000400000 */
[C---:B------:R-:W-:Y:S01]  /*3890*/  FMUL R28, R19.reuse, R18 ;  /* 0x00000012131c7220 */ /* 0x040fe20000400000 */
[----:B------:R-:W-:Y:S01]  /*38a0*/  F2FP.BF16.F32.PACK_AB R11, R19, R72 ;  /* 0x00000048130b723e */ /* 0x000fe200000010ff */
[----:B------:R-:W-:Y:S01]  /*38b0*/  FMUL R29, R72, R29 ;  /* 0x0000001d481d7220 */ /* 0x000fe20000400000 */
[----:B------:R-:W-:-:S02]  /*38c0*/  LEA R18, R44, R64, 0xd ;  /* 0x000000402c127211 */ /* 0x000fc400078e68ff */
[----:B------:R-:W-:Y:S01]  /*38d0*/  MOV R19, RZ ;  /* 0x000000ff00137202 */ /* 0x000fe20000000f00 */
[----:B------:R1:W-:Y:S01]  /*38e0*/  STSM.16.M88.4 [R41], R8 ;  /* 0x0000000829007844 */ /* 0x0003e20000000200 */
[----:B--2---:R-:W-:Y:S02]  /*38f0*/  F2FP.BF16.F32.PACK_AB R4, R78, R77 ;  /* 0x0000004d4e04723e */ /* 0x004fe400000010ff */
[----:B------:R-:W-:Y:S01]  /*3900*/  MOV R44, R18 ;  /* 0x00000012002c7202 */ /* 0x000fe20000000f00 */
[----:B------:R2:W-:Y:S01]  /*3910*/  STSM.16.M88.4 [R86], R48 ;  /* 0x0000003056007844 */ /* 0x0005e20000000200 */
[----:B------:R-:W-:Y:S02]  /*3920*/  F2FP.BF16.F32.PACK_AB R5, R76, R75 ;  /* 0x0000004b4c05723e */ /* 0x000fe400000010ff */
[----:B------:R-:W-:Y:S01]  /*3930*/  F2FP.BF16.F32.PACK_AB R6, R74, R73 ;  /* 0x000000494a06723e */ /* 0x000fe200000010ff */
[----:B------:R2:W-:Y:S01]  /*3940*/  STSM.16.M88.4 [R45], R52 ;  /* 0x000000342d007844 */ /* 0x0005e20000000200 */
[----:B------:R-:W-:-:S02]  /*3950*/  F2FP.BF16.F32.PACK_AB R7, R97, R98 ;  /* 0x000000626107723e */ /* 0x000fc400000010ff */
[----:B------:R-:W-:Y:S01]  /*3960*/  F2FP.BF16.F32.PACK_AB R18, R82, R81 ;  /* 0x000000515212723e */ /* 0x000fe200000010ff */
[----:B------:R2:W-:Y:S01]  /*3970*/  STSM.16.M88.4 [R44], R56 ;  /* 0x000000382c007844 */ /* 0x0005e20000000200 */
[----:B------:R-:W-:-:S03]  /*3980*/  F2FP.BF16.F32.PACK_AB R19, R80, R79 ;  /* 0x0000004f5013723e */ /* 0x000fc600000010ff */
[----:B------:R2:W-:Y:S04]  /*3990*/  STSM.16.M88.4 [R27], R12 ;  /* 0x0000000c1b007844 */ /* 0x0005e80000000200 */
[----:B------:R2:W-:Y:S04]  /*39a0*/  STSM.16.M88.4 [R36], R4 ;  /* 0x0000000424007844 */ /* 0x0005e80000000200 */
[----:B------:R2:W-:Y:S04]  /*39b0*/  STSM.16.M88.4 [R25], R16 ;  /* 0x0000001019007844 */ /* 0x0005e80000000200 */
[----:B------:R2:W-:Y:S01]  /*39c0*/  STSM.16.M88.4 [R24], R20 ;  /* 0x0000001418007844 */ /* 0x0005e20000000200 */
[----:B-1----:R-:W-:-:S02]  /*39d0*/  F2FP.BF16.F32.PACK_AB R8, R34, R35 ;  /* 0x000000232208723e */ /* 0x002fc400000010ff */
[----:B------:R-:W-:Y:S02]  /*39e0*/  F2FP.BF16.F32.PACK_AB R9, R32, R33 ;  /* 0x000000212009723e */ /* 0x000fe400000010ff */
[----:B------:R-:W-:Y:S02]  /*39f0*/  F2FP.BF16.F32.PACK_AB R10, R30, R31 ;  /* 0x0000001f1e0a723e */ /* 0x000fe400000010ff */
[----:B------:R-:W-:-:S05]  /*3a00*/  F2FP.BF16.F32.PACK_AB R11, R28, R29 ;  /* 0x0000001d1c0b723e */ /* 0x000fca00000010ff */
[----:B------:R2:W-:Y:S01]  /*3a10*/  STSM.16.M88.4 [R26], R8 ;  /* 0x000000081a007844 */ /* 0x0005e20000000200 */
[----:B------:R1:W-:Y:S06]  /*3a20*/  MEMBAR.ALL.CTA ;  /* 0x0000000000007992 */ /* 0x0003ec0000008000 */
[----:B-1----:R-:W1:Y:S02]  /*3a30*/  FENCE.VIEW.ASYNC.S ;  /* 0x00000000000073c6 */ /* 0x002e640000000000 */
[----:B-1----:R-:W-:Y:S06]  /*3a40*/  BAR.SYNC.DEFER_BLOCKING 0x1, 0x80 ;  /* 0x0042000000007b1d */ /* 0x002fec0000010000 */
[----:B------:R-:W-:Y:S05]  /*3a50*/  @P0 BRA `(.L_x_37) ;  /* 0x0000000000500947 */ /* 0x000fea0003800000 */
[----:B------:R-:W-:Y:S02]  /*3a60*/  USHF.L.U32 UR12, UR12, 0xc, URZ ;  /* 0x0000000c0c0c7899 */ /* 0x000fe400080006ff */
[----:B------:R-:W-:Y:S02]  /*3a70*/  USHF.L.U32 UR8, UR8, 0xc, URZ ;  /* 0x0000000c08087899 */ /* 0x000fe400080006ff */
[----:B------:R-:W-:Y:S02]  /*3a80*/  USHF.L.U32 UR4, UR4, 0xc, URZ ;  /* 0x0000000c04047899 */ /* 0x000fe400080006ff */
[----:B------:R-:W-:Y:S02]  /*3a90*/  UIADD3 UR12, UPT, UPT, UR12, UR12, URZ ;  /* 0x0000000c0c0c7290 */ /* 0x000fe4000fffe0ff */
[----:B------:R-:W-:Y:S02]  /*3aa0*/  ULEA UR13, UR27, UR13, 0x8 ;  /* 0x0000000d1b0d7291 */ /* 0x000fe4000f8e40ff */
[----:B------:R-:W-:-:S02]  /*3ab0*/  UIADD3 UR8, UPT, UPT, UR8, UR8, URZ ;  /* 0x0000000808087290 */ /* 0x000fc4000fffe0ff */
[----:B------:R-:W-:Y:S02]  /*3ac0*/  ULEA UR5, UR27, UR5, 0x2 ;  /* 0x000000051b057291 */ /* 0x000fe4000f8e10ff */
[----:B------:R-:W-:Y:S02]  /*3ad0*/  UIADD3 UR4, UPT, UPT, UR26, UR4, UR4 ;  /* 0x000000041a047290 */ /* 0x000fe4000fffe004 */
[----:B------:R-:W-:Y:S02]  /*3ae0*/  UIADD3 UR12, UPT, UPT, UR12, 0x400, UR26 ;  /* 0x000004000c0c7890 */ /* 0x000fe4000fffe01a */
[----:B------:R-:W-:Y:S02]  /*3af0*/  UIADD3 UR9, UPT, UPT, UR13, 0x40, URZ ;  /* 0x000000400d097890 */ /* 0x000fe4000fffe0ff */
[----:B------:R-:W-:Y:S02]  /*3b00*/  UIADD3 UR8, UPT, UPT, UR8, 0x400, UR26 ;  /* 0x0000040008087890 */ /* 0x000fe4000fffe01a */
[----:B------:R-:W-:-:S02]  /*3b10*/  USHF.L.U32 UR5, UR5, 0x5, URZ ;  /* 0x0000000505057899 */ /* 0x000fc400080006ff */
[----:B------:R-:W-:Y:S01]  /*3b20*/  UIADD3 UR4, UPT, UPT, UR4, 0x8400, URZ ;  /* 0x0000840004047890 */ /* 0x000fe2000fffe0ff */
[----:B------:R1:W-:Y:S01]  /*3b30*/  UTMASTG.2D [UR12], [UR32], desc[URZ] ;  /* 0x0000ff0c200073b5 */ /* 0x0003e20008009000 */
[----:B------:R-:W-:Y:S01]  /*3b40*/  UMOV UR10, UR14 ;  /* 0x0000000e000a7c82 */ /* 0x000fe20008000000 */
[----:B------:R-:W-:Y:S02]  /*3b50*/  UMOV UR6, UR14 ;  /* 0x0000000e00067c82 */ /* 0x000fe40008000000 */
[----:B------:R1:W-:Y:S04]  /*3b60*/  UTMASTG.2D [UR8], [UR32], desc[URZ] ;  /* 0x0000ff08200073b5 */ /* 0x0003e80008009000 */
[----:B------:R1:W-:Y:S01]  /*3b70*/  UTMASTG.2D [UR4], [UR30], desc[URZ] ;  /* 0x0000ff041e0073b5 */ /* 0x0003e20008009000 */
[----:B------:R0:W-:Y:S01]  /*3b80*/  UTMACMDFLUSH ;  /* 0x00000000000079b7 */ /* 0x0001e20000000000 */
[----:B-1----:R-:W-:-:S04]  /*3b90*/  DEPBAR.LE SB0, 0x3 ;  /* 0x000080c00000791a */ /* 0x002fc80000000000 */
.L_x_37:
[----:B------:R-:W-:Y:S01]  /*3ba0*/  BAR.SYNC.DEFER_BLOCKING 0x1, 0x80 ;  /* 0x0042000000007b1d */ /* 0x000fe20000010000 */
[----:B------:R-:W-:Y:S02]  /*3bb0*/  UPLOP3.LUT UP0, UPT, UPT, UPT, UP1, 0x80, 0x8 ;  /* 0x000000000008789c */ /* 0x000fe40003f0f010 */
[----:B------:R-:W-:-:S03]  /*3bc0*/  UPLOP3.LUT UP1, UPT, UPT, UPT, UPT, 0x40, 0x4 ;  /* 0x000000000004789c */ /* 0x000fc60003f2e870 */
[----:B------:R-:W-:-:S04]  /*3bd0*/  UMOV UR5, 0x2 ;  /* 0x0000000200057882 */ /* 0x000fc80000000000 */
[----:B------:R-:W-:Y:S05]  /*3be0*/  BRA.U UP0, `(.L_x_38) ;  /* 0xffffffe500bc7547 */ /* 0x000fea000b83ffff */
[----:B------:R-:W1:Y:S01]  /*3bf0*/  LDCU.64 UR4, c[0x0][0x5c0] ;  /* 0x0000b800ff0477ac */ /* 0x000e620008000a00 */
[----:B------:R-:W-:Y:S01]  /*3c00*/  ULEA.HI.SX32 UR23, UR22, UR23, 0x1d ;  /* 0x0000001716177291 */ /* 0x000fe2000f8feaff */
[----:B------:R-:W-:-:S03]  /*3c10*/  ELECT P0, URZ, PT ;  /* 0x0000000000ff782f */ /* 0x000fc60003800000 */
[----:B------:R-:W-:Y:S02]  /*3c20*/  UISETP.GE.AND UP0, UPT, UR23, 0x80, UPT ;  /* 0x000000801700788c */ /* 0x000fe4000bf06270 */
[----:B------:R-:W-:Y:S02]  /*3c30*/  UIADD3 UR21, UPT, UPT, UR21, 0x1, URZ ;  /* 0x0000000115157890 */ /* 0x000fe4000fffe0ff */
[----:B-1----:R-:W-:-:S06]  /*3c40*/  UIMAD.WIDE.U32 UR8, UR23, UR5, URZ ;  /* 0x00000005170872a5 */ /* 0x002fcc000f8e00ff */
[----:B--2---:R-:W-:Y:S01]  /*3c50*/  @P0 IMAD.MOV.U32 R5, RZ, RZ, 0x1 ;  /* 0x00000001ff050424 */ /* 0x004fe200078e00ff */
[----:B------:R-:W1:Y:S03]  /*3c60*/  LDCU UR5, c[0x0][0x5d0] ;  /* 0x0000ba00ff0577ac */ /* 0x000e660008000800 */
[----:B------:R2:W-:Y:S01]  /*3c70*/  @P0 SYNCS.ARRIVE.TRANS64.ART0 RZ, [R0+URZ+0x50], R5 ;  /* 0x0000500500ff09a7 */ /* 0x0005e200085000ff */
[----:B------:R-:W-:-:S04]  /*3c80*/  UIADD3 UR6, UPT, UPT, UR23, -UR9, URZ ;  /* 0x8000000917067290 */ /* 0x000fc8000fffe0ff */
[----:B------:R-:W-:-:S04]  /*3c90*/  USHF.R.U32.HI UR6, URZ, UR20, UR6 ;  /* 0x00000014ff067299 */ /* 0x000fc80008011606 */
[----:B------:R-:W-:-:S04]  /*3ca0*/  UIADD3 UR6, UPT, UPT, UR9, UR6, URZ ;  /* 0x0000000609067290 */ /* 0x000fc8000fffe0ff */
[----:B------:R-:W-:-:S04]  /*3cb0*/  USHF.R.U32.HI UR14, URZ, UR19, UR6 ;  /* 0x00000013ff0e7299 */ /* 0x000fc80008011606 */
[----:B------:R-:W-:-:S04]  /*3cc0*/  UIADD3 UR14, UPT, UPT, -UR14, URZ, URZ ;  /* 0x000000ff0e0e7290 */ /* 0x000fc8000fffe1ff */
[----:B------:R-:W-:Y:S01]  /*3cd0*/  UIMAD UR14, UR4, UR14, UR23 ;  /* 0x0000000e040e72a4 */ /* 0x000fe2000f8e0217 */
[----:B--2---:R-:W-:-:S03]  /*3ce0*/  VIADD R0, R3, 0x1 ;  /* 0x0000000103007836 */ /* 0x004fc60000000000 */
[----:B-1----:R-:W-:Y:S01]  /*3cf0*/  UIMAD.WIDE.U32 UR8, UR14, UR5, URZ ;  /* 0x000000050e0872a5 */ /* 0x002fe2000f8e00ff */
[----:B------:R-:W1:Y:S01]  /*3d00*/  LDCU.64 UR4, c[0x0][0x5d8] ;  /* 0x0000bb00ff0477ac */ /* 0x000e620008000a00 */
[----:B------:R-:W-:Y:S02]  /*3d10*/  ISETP.NE.AND P0, PT, R0, 0x2, PT ;  /* 0x000000020000780c */ /* 0x000fe40003f05270 */
[----:B------:R-:W-:Y:S02]  /*3d20*/  UIADD3 UR6, UPT, UPT, UR14, -UR9, URZ ;  /* 0x800000090e067290 */ /* 0x000fe4000fffe0ff */
[----:B------:R-:W-:Y:S02]  /*3d30*/  SEL R3, RZ, 0x1, P0 ;  /* 0x00000001ff037807 */ /* 0x000fe40000000000 */
[----:B------:R-:W-:Y:S02]  /*3d40*/  USHF.R.U32.HI UR6, URZ, UR18, UR6 ;  /* 0x00000012ff067299 */ /* 0x000fe40008011606 */
[----:B------:R-:W-:-:S02]  /*3d50*/  LOP3.LUT R60, R60, R3, RZ, 0x3c, !PT ;  /* 0x000000033c3c7212 */ /* 0x000fc400078e3cff */
[----:B------:R-:W-:Y:S01]  /*3d60*/  UIADD3 UR6, UPT, UPT, UR9, UR6, URZ ;  /* 0x0000000609067290 */ /* 0x000fe2000fffe0ff */
[----:B------:R-:W-:-:S03]  /*3d70*/  SEL R3, R0, RZ, P0 ;  /* 0x000000ff00037207 */ /* 0x000fc60000000000 */
[----:B------:R-:W-:-:S04]  /*3d80*/  USHF.R.U32.HI UR6, URZ, UR17, UR6 ;  /* 0x00000011ff067299 */ /* 0x000fc80008011606 */
[----:B-1----:R-:W-:Y:S01]  /*3d90*/  UIMAD.WIDE.U32 UR8, UR6, UR5, URZ ;  /* 0x00000005060872a5 */ /* 0x002fe2000f8e00ff */
[----:B------:R-:W1:Y:S03]  /*3da0*/  LDCU UR5, c[0x0][0x5cc] ;  /* 0x0000b980ff0577ac */ /* 0x000e660008000800 */
[----:B------:R-:W-:-:S04]  /*3db0*/  UIADD3 UR8, UPT, UPT, UR6, -UR9, URZ ;  /* 0x8000000906087290 */ /* 0x000fc8000fffe0ff */
[----:B------:R-:W-:-:S04]  /*3dc0*/  USHF.R.U32.HI UR8, URZ, UR16, UR8 ;  /* 0x00000010ff087299 */ /* 0x000fc80008011608 */
[----:B------:R-:W-:-:S04]  /*3dd0*/  UIADD3 UR8, UPT, UPT, UR9, UR8, URZ ;  /* 0x0000000809087290 */ /* 0x000fc8000fffe0ff */
[----:B------:R-:W-:-:S04]  /*3de0*/  USHF.R.U32.HI UR8, URZ, UR15, UR8 ;  /* 0x0000000fff087299 */ /* 0x000fc80008011608 */
[----:B------:R-:W-:-:S04]  /*3df0*/  UIADD3 UR8, UPT, UPT, -UR8, URZ, URZ ;  /* 0x000000ff08087290 */ /* 0x000fc8000fffe1ff */
[----:B------:R-:W-:Y:S02]  /*3e00*/  UIMAD UR4, UR4, UR8, UR6 ;  /* 0x00000008040472a4 */ /* 0x000fe4000f8e0206 */
[----:B------:R-:W-:-:S04]  /*3e10*/  UIADD3 UR6, UPT, UPT, -UR6, URZ, URZ ;  /* 0x000000ff06067290 */ /* 0x000fc8000fffe1ff */
[----:B-1----:R-:W-:Y:S01]  /*3e20*/  UIMAD UR14, UR5, UR6, UR14 ;  /* 0x00000006050e72a4 */ /* 0x002fe2000f8e020e */
[----:B------:R-:W-:Y:S11]  /*3e30*/  BRA.U !UP0, `(.L_x_39) ;  /* 0xffffffe108d07547 */ /* 0x000ff6000b83ffff */
.L_x_35:
[----:B------:R-:W-:-:S13]  /*3e40*/  ISETP.NE.AND P0, PT, R71, RZ, PT ;  /* 0x000000ff4700720c */ /* 0x000fda0003f05270 */
[----:B------:R-:W-:Y:S05]  /*3e50*/  @P0 BRA `(.L_x_40) ;  /* 0x00000000001c0947 */ /* 0x000fea0003800000 */
[----:B------:R-:W3:Y:S01]  /*3e60*/  S2UR UR4, SR_CgaCtaId ;  /* 0x00000000000479c3 */ /* 0x000ee20000008800 */
[----:B------:R-:W-:Y:S02]  /*3e70*/  ELECT P1, URZ, PT ;  /* 0x0000000000ff782f */ /* 0x000fe40003820000 */
[----:B------:R-:W-:Y:S01]  /*3e80*/  MOV R0, 0x1 ;  /* 0x0000000100007802 */ /* 0x000fe20000000f00 */
[----:B------:R-:W-:-:S04]  /*3e90*/  UMOV UR5, 0x40 ;  /* 0x0000004000057882 */ /* 0x000fc80000000000 */
[----:B------:R-:W-:Y:S01]  /*3ea0*/  UVIRTCOUNT.DEALLOC.SMPOOL 0x80 ;  /* 0x000000800000784c */ /* 0x000fe20000000000 */
[----:B---3--:R-:W-:-:S09]  /*3eb0*/  ULEA UR4, UR4, UR5, 0x18 ;  /* 0x0000000504047291 */ /* 0x008fd2000f8ec0ff */
[----:B------:R3:W-:Y:S03]  /*3ec0*/  @P1 STS.U8 [UR4], R0 ;  /* 0x00000000ff001988 */ /* 0x0007e60008000004 */
.L_x_40:
[----:B------:R-:W-:Y:S06]  /*3ed0*/  BAR.SYNC.DEFER_BLOCKING 0x1, 0x80 ;  /* 0x0042000000007b1d */ /* 0x000fec0000010000 */
[----:B------:R-:W-:Y:S05]  /*3ee0*/  @P0 BRA `(.L_x_41) ;  /* 0x0000000000a00947 */ /* 0x000fea0003800000 */
[----:B------:R-:W4:Y:S01]  /*3ef0*/  S2UR UR5, SR_CgaCtaId ;  /* 0x00000000000579c3 */ /* 0x000f220000008800 */
[----:B------:R-:W-:Y:S01]  /*3f00*/  NOP ;  /* 0x0000000000007918 */ /* 0x000fe20000000000 */
[----:B------:R-:W-:Y:S01]  /*3f10*/  UMOV UR4, 0x50 ;  /* 0x0000005000047882 */ /* 0x000fe20000000000 */
[----:B--2---:R-:W-:Y:S01]  /*3f20*/  LOP3.LUT R4, R70, 0xffff, RZ, 0xc0, !PT ;  /* 0x0000ffff46047812 */ /* 0x004fe200078ec0ff */
[----:B------:R-:W-:Y:S02]  /*3f30*/  IMAD.MOV.U32 R3, RZ, RZ, 0xff ;  /* 0x000000ffff037424 */ /* 0x000fe400078e00ff */
[----:B-1----:R-:W-:Y:S01]  /*3f40*/  IMAD.MOV.U32 R2, RZ, RZ, 0x1 ;  /* 0x00000001ff027424 */ /* 0x002fe200078e00ff */
[----:B------:R-:W-:-:S04]  /*3f50*/  SHF.R.U32.HI R4, RZ, 0x5, R4 ;  /* 0x00000005ff047819 */ /* 0x000fc80000011604 */
[----:B------:R-:W-:Y:S01]  /*3f60*/  SHF.L.U32 R3, R3, R4, RZ ;  /* 0x0000000403037219 */ /* 0x000fe200000006ff */
[----:B------:R-:W-:-:S05]  /*3f70*/  VIADD R5, R4, 0x10 ;  /* 0x0000001004057836 */ /* 0x000fca0000000000 */
[----:B------:R-:W-:Y:S01]  /*3f80*/  SHF.L.U32 R2, R2, R5, RZ ;  /* 0x0000000502027219 */ /* 0x000fe200000006ff */
[----:B----4-:R-:W-:-:S03]  /*3f90*/  ULEA UR5, UR5, UR4, 0x18 ;  /* 0x0000000405057291 */ /* 0x010fc6000f8ec0ff */
[----:B------:R-:W-:-:S04]  /*3fa0*/  LOP3.LUT R5, R2, R3, RZ, 0xfc, !PT ;  /* 0x0000000302057212 */ /* 0x000fc800078efcff */
[C---:B------:R-:W-:Y:S02]  /*3fb0*/  LOP3.LUT R3, R5.reuse, 0xffff, RZ, 0xc0, !PT ;  /* 0x0000ffff05037812 */ /* 0x040fe400078ec0ff */
[----:B---3--:R-:W1:Y:S02]  /*3fc0*/  LDS R0, [UR5] ;  /* 0x00000005ff007984 */ /* 0x008e640008000800 */
[----:B-1----:R-:W-:-:S04]  /*3fd0*/  LOP3.LUT R2, R5, 0xffff, R0, 0x80, !PT ;  /* 0x0000ffff05027812 */ /* 0x002fc800078e8000 */
[----:B------:R-:W-:-:S13]  /*3fe0*/  ISETP.NE.AND P0, PT, R2, R3, PT ;  /* 0x000000030200720c */ /* 0x000fda0003f05270 */
[----:B------:R-:W-:Y:S05]  /*3ff0*/  @P0 BRA `(.L_x_42) ;  /* 0x0000000000500947 */ /* 0x000fea0003800000 */
[----:B------:R-:W-:Y:S02]  /*4000*/  SHF.R.U32.HI R0, RZ, 0x10, R0 ;  /* 0x00000010ff007819 */ /* 0x000fe40000011600 */
[----:B------:R-:W-:-:S04]  /*4010*/  SHF.R.U32.HI R3, RZ, 0x10, R5 ;  /* 0x00000010ff037819 */ /* 0x000fc80000011605 */
[----:B------:R-:W-:-:S04]  /*4020*/  LOP3.LUT R0, R0, R3, RZ, 0xc0, !PT ;  /* 0x0000000300007212 */ /* 0x000fc800078ec0ff */
[----:B------:R-:W-:-:S13]  /*4030*/  ISETP.NE.AND P0, PT, R0, R3, PT ;  /* 0x000000030000720c */ /* 0x000fda0003f05270 */
[----:B------:R-:W-:Y:S05]  /*4040*/  @P0 BRA `(.L_x_43) ;  /* 0x0000000000300947 */ /* 0x000fea0003800000 */
[----:B------:R-:W-:Y:S01]  /*4050*/  R2UR UR7, R5 ;  /* 0x00000000050772ca */ /* 0x000fe200000e0000 */
[----:B------:R-:W1:Y:S01]  /*4060*/  S2R R2, SR_LANEID ;  /* 0x0000000000027919 */ /* 0x000e620000000000 */
[----:B------:R-:W-:Y:S02]  /*4070*/  VOTEU.ANY UR6, UPT, PT ;  /* 0x0000000000067886 */ /* 0x000fe400038e0100 */
[----:B------:R-:W-:-:S09]  /*4080*/  UFLO.U32 UR6, UR6 ;  /* 0x00000006000672bd */ /* 0x000fd200080e0000 */
[----:B------:R-:W-:-:S06]  /*4090*/  ULOP3.LUT UR7, URZ, UR7, URZ, 0x33, !UPT ;  /* 0x00000007ff077292 */ /* 0x000fcc000f8e33ff */
[----:B------:R-:W-:-:S04]  /*40a0*/  IMAD.U32 R0, RZ, RZ, UR7 ;  /* 0x00000007ff007e24 */ /* 0x000fc8000f8e00ff */
[----:B------:R-:W2:Y:S02]  /*40b0*/  REDUX UR4, R0 ;  /* 0x00000000000473c4 */ /* 0x000ea40000000000 */
[----:B------:R3:W-:Y:S01]  /*40c0*/  UTCATOMSWS.AND URZ, UR7 ;  /* 0x0000000700ff79e3 */ /* 0x0007e20008000000 */
[----:B-1----:R-:W-:Y:S01]  /*40d0*/  ISETP.EQ.U32.AND P0, PT, R2, UR6, PT ;  /* 0x0000000602007c0c */ /* 0x002fe2000bf02070 */
[----:B--2---:R-:W-:-:S12]  /*40e0*/  IMAD.U32 R2, RZ, RZ, UR4 ;  /* 0x00000004ff027e24 */ /* 0x004fd8000f8e00ff */
[----:B------:R3:W-:Y:S01]  /*40f0*/  @P0 ATOMS.AND RZ, [UR5], R2 ;  /* 0x00000002ffff098c */ /* 0x0007e2000a800005 */
[----:B------:R-:W-:Y:S05]  /*4100*/  BRA `(.L_x_44) ;  /* 0x0000000000147947 */ /* 0x000fea0003800000 */
.L_x_43:
[----:B------:R-:W-:Y:S02]  /*4110*/  MOV R2, 0x4130 ;  /* 0x0000413000027802 */ /* 0x000fe40000000f00 */
[----:B------:R-:W-:Y:S05]  /*4120*/  CALL.REL.NOINC `($__internal_0_$__cuda_sm10x_tcgen05_guardrail_trap_col_being_dealloced_not_returned_by_alloc) ;  /* 0x0000000000c47944 */ /* 0x000fea0003c00000 */
[----:B------:R-:W-:Y:S05]  /*4130*/  BRA `(.L_x_44) ;  /* 0x0000000000087947 */ /* 0x000fea0003800000 */
.L_x_42:
[----:B------:R-:W-:Y:S02]  /*4140*/  MOV R2, 0x4160 ;  /* 0x0000416000027802 */ /* 0x000fe40000000f00 */
[----:B------:R-:W-:Y:S05]  /*4150*/  CALL.REL.NOINC `($__internal_2_$__cuda_sm10x_tcgen05_guardrail_trap_unallocated_columns_being_dealloced) ;  /* 0x0000000000d07944 */ /* 0x000fea0003c00000 */
.L_x_44:
[----:B------:R-:W-:Y:S01]  /*4160*/  NOP ;  /* 0x0000000000007918 */ /* 0x000fe20000000000 */
.L_x_41:
[----:B------:R-:W-:-:S04]  /*4170*/  DEPBAR.LE SB0, 0x0 ;  /* 0x000080000000791a */ /* 0x000fc80000000000 */
[----:B---3--:R-:W-:Y:S05]  /*4180*/  EXIT ;  /* 0x000000000000794d */ /* 0x008fea0003800000 */
.L_x_18:
[----:B------:R-:W-:Y:S02]  /*4190*/  MOV R6, UR5 ;  /* 0x0000000500067c02 */ /* 0x000fe40008000f00 */
[----:B------:R-:W-:Y:S02]  /*41a0*/  MOV R7, UR5 ;  /* 0x0000000500077c02 */ /* 0x000fe40008000f00 */
[----:B------:R-:W-:-:S07]  /*41b0*/  MOV R0, UR9 ;  /* 0x0000000900007c02 */ /* 0x000fce0008000f00 */
.L_x_45:
[----:B-1----:R1:W2:Y:S02]  /*41c0*/  SYNCS.PHASECHK.TRANS64.TRYWAIT P0, [R0+URZ+0x20], R7 ;  /* 0x00002007000075a7 */ /* 0x0022a400080011ff */
[----:B--2---:R-:W-:Y:S05]  /*41d0*/  @!P0 NANOSLEEP.SYNCS 0x989680 ;  /* 0x009896800000895d */ /* 0x004fea0003900000 */
[----:B------:R-:W2:Y:S02]  /*41e0*/  @!P0 SYNCS.PHASECHK.TRANS64 P0, [R0+URZ+0x20], R7 ;  /* 0x00002007000085a7 */ /* 0x000ea400080010ff */
[----:B--2---:R-:W-:Y:S05]  /*41f0*/  @!P0 BRA `(.L_x_45) ;  /* 0xfffffffc00f08947 */ /* 0x004fea000383ffff */
[----:B------:R-:W-:Y:S05]  /*4200*/  BRA `(.L_x_17) ;  /* 0xffffffc800987947 */ /* 0x000fea000383ffff */
.L_x_21:
[----:B------:R-:W-:Y:S02]  /*4210*/  MOV R2, UR5 ;  /* 0x0000000500027c02 */ /* 0x000fe40008000f00 */
[----:B------:R-:W-:Y:S02]  /*4220*/  MOV R3, UR5 ;  /* 0x0000000500037c02 */ /* 0x000fe40008000f00 */
[----:B------:R-:W-:-:S07]  /*4230*/  MOV R0, UR4 ;  /* 0x0000000400007c02 */ /* 0x000fce0008000f00 */
.L_x_46:
[----:B-1----:R1:W5:Y:S02]  /*4240*/  SYNCS.PHASECHK.TRANS64.TRYWAIT P0, [R0+URZ+0x20], R3 ;  /* 0x00002003000075a7 */ /* 0x00236400080011ff */
[----:B-----5:R-:W-:Y:S05]  /*4250*/  @!P0 NANOSLEEP.SYNCS 0x989680 ;  /* 0x009896800000895d */ /* 0x020fea0003900000 */
[----:B------:R-:W5:Y:S02]  /*4260*/  @!P0 SYNCS.PHASECHK.TRANS64 P0, [R0+URZ+0x20], R3 ;  /* 0x00002003000085a7 */ /* 0x000f6400080010ff */
[----:B-----5:R-:W-:Y:S05]  /*4270*/  @!P0 BRA `(.L_x_46) ;  /* 0xfffffffc00f08947 */ /* 0x020fea000383ffff */
[----:B------:R-:W-:Y:S05]  /*4280*/  BRA `(.L_x_47) ;  /* 0xffffffcc00807947 */ /* 0x000fea000383ffff */
.L_x_24:
[----:B------:R-:W-:Y:S02]  /*4290*/  MOV R0, UR7 ;  /* 0x0000000700007c02 */ /* 0x000fe40008000f00 */
[----:B------:R-:W-:-:S07]  /*42a0*/  MOV R3, R2 ;  /* 0x0000000200037202 */ /* 0x000fce0000000f00 */
.L_x_48:
[----:B-1----:R1:W4:Y:S02]  /*42b0*/  SYNCS.PHASECHK.TRANS64.TRYWAIT P0, [R0+URZ+0x50], R3 ;  /* 0x00005003000075a7 */ /* 0x00232400080011ff */
[----:B----4-:R-:W-:Y:S05]  /*42c0*/  @!P0 NANOSLEEP.SYNCS 0x989680 ;  /* 0x009896800000895d */ /* 0x010fea0003900000 */
[----:B------:R-:W4:Y:S02]  /*42d0*/  @!P0 SYNCS.PHASECHK.TRANS64 P0, [R0+URZ+0x50], R3 ;  /* 0x00005003000085a7 */ /* 0x000f2400080010ff */
[----:B----4-:R-:W-:Y:S05]  /*42e0*/  @!P0 BRA `(.L_x_48) ;  /* 0xfffffffc00f08947 */ /* 0x010fea000383ffff */
[----:B------:R-:W-:Y:S05]  /*42f0*/  BRA `(.L_x_49) ;  /* 0xffffffd000647947 */ /* 0x000fea000383ffff */
.L_x_26:
[----:B------:R-:W-:Y:S02]  /*4300*/  MOV R2, UR12 ;  /* 0x0000000c00027c02 */ /* 0x000fe40008000f00 */
[----:B------:R-:W-:Y:S02]  /*4310*/  MOV R3, UR12 ;  /* 0x0000000c00037c02 */ /* 0x000fe40008000f00 */
[----:B------:R-:W-:Y:S07]  /*4320*/  MOV R0, UR5 ;  /* 0x0000000500007c02 */ /* 0x000fee0008000f00 */
.L_x_50:
[----:B-1----:R1:W4:Y:S02]  /*4330*/  SYNCS.PHASECHK.TRANS64.TRYWAIT P1, [R0+URZ], R3 ;  /* 0x00000003000075a7 */ /* 0x00232400080211ff */
[----:B----4-:R-:W-:Y:S05]  /*4340*/  @!P1 NANOSLEEP.SYNCS 0x989680 ;  /* 0x009896800000995d */ /* 0x010fea0003900000 */
[----:B------:R-:W4:Y:S02]  /*4350*/  @!P1 SYNCS.PHASECHK.TRANS64 P1, [R0+URZ], R3 ;  /* 0x00000003000095a7 */ /* 0x000f2400080210ff */
[----:B----4-:R-:W-:Y:S05]  /*4360*/  @!P1 BRA `(.L_x_50) ;  /* 0xfffffffc00f09947 */ /* 0x010fea000383ffff */
[----:B------:R-:W-:Y:S05]  /*4370*/  BRA `(.L_x_25) ;  /* 0xffffffd000a87947 */ /* 0x000fea000383ffff */
.L_x_29:
[----:B------:R-:W-:-:S07]  /*4380*/  MOV R3, R2 ;  /* 0x0000000200037202 */ /* 0x000fce0000000f00 */
.L_x_51:
[----:B-1----:R1:W4:Y:S02]  /*4390*/  SYNCS.PHASECHK.TRANS64.TRYWAIT P0, [R0+URZ+0x50], R3 ;  /* 0x00005003000075a7 */ /* 0x00232400080011ff */
[----:B----4-:R-:W-:Y:S05]  /*43a0*/  @!P0 NANOSLEEP.SYNCS 0x989680 ;  /* 0x009896800000895d */ /* 0x010fea0003900000 */
[----:B------:R-:W4:Y:S02]  /*43b0*/  @!P0 SYNCS.PHASECHK.TRANS64 P0, [R0+URZ+0x50], R3 ;  /* 0x00005003000085a7 */ /* 0x000f2400080010ff */
[----:B----4-:R-:W-:Y:S05]  /*43c0*/  @!P0 BRA `(.L_x_51) ;  /* 0xfffffffc00f08947 */ /* 0x010fea000383ffff */
[----:B------:R-:W-:Y:S05]  /*43d0*/  BRA `(.L_x_22) ;  /* 0xffffffd400587947 */ /* 0x000fea000383ffff */
.L_x_36:
[----:B------:R-:W-:-:S07]  /*43e0*/  MOV R4, R5 ;  /* 0x0000000500047202 */ /* 0x000fce0000000f00 */
.L_x_52:
[----:B-1----:R1:W2:Y:S02]  /*43f0*/  SYNCS.PHASECHK.TRANS64.TRYWAIT P1, [R0+URZ+0x40], R5 ;  /* 0x00004005000075a7 */ /* 0x0022a400080211ff */
[----:B--2---:R-:W-:Y:S05]  /*4400*/  @!P1 NANOSLEEP.SYNCS 0x989680 ;  /* 0x009896800000995d */ /* 0x004fea0003900000 */
[----:B------:R-:W2:Y:S02]  /*4410*/  @!P1 SYNCS.PHASECHK.TRANS64 P1, [R0+URZ+0x40], R5 ;  /* 0x00004005000095a7 */ /* 0x000ea400080210ff */
[----:B--2---:R-:W-:Y:S05]  /*4420*/  @!P1 BRA `(.L_x_52) ;  /* 0xfffffffc00f09947 */ /* 0x004fea000383ffff */
[----:B------:R-:W-:Y:S05]  /*4430*/  BRA `(.L_x_53) ;  /* 0xffffffdc00a07947 */ /* 0x000fea000383ffff */
        .weak           $__internal_0_$__cuda_sm10x_tcgen05_guardrail_trap_col_being_dealloced_not_returned_by_alloc
        .type           $__internal_0_$__cuda_sm10x_tcgen05_guardrail_trap_col_being_dealloced_not_returned_by_alloc,@function
        .size           $__internal_0_$__cuda_sm10x_tcgen05_guardrail_trap_col_being_dealloced_not_returned_by_alloc,($__internal_1_$__cuda_sm10x_tcgen05_guardrail_trap_phase_invalid_during_alloc - $__internal_0_$__cuda_sm10x_tcgen05_guardrail_trap_col_being_dealloced_not_returned_by_alloc)
$__internal_0_$__cuda_sm10x_tcgen05_guardrail_trap_col_being_dealloced_not_returned_by_alloc:
[----:B------:R-:W-:Y:S05]  /*4440*/  BPT.TRAP 0x1 ;  /* 0x000000040000795c */ /* 0x000fea0000300000 */
[----:B------:R-:W-:-:S04]  /*4450*/  HFMA2 R3, -RZ, RZ, 0, 0 ;  /* 0x00000000ff037431 */ /* 0x000fc800000001ff */
[----:B------:R-:W-:Y:S05]  /*4460*/  RET.REL.NODEC R2 `(kernel_cutlass_kernel_cudnngemm_swigludense_gemm_persistent_swigluPersistentDenseGemmKernel_object_at__TiledMMA_ThrLayoutVMNK11110000_PermutationMNK____MMAAtom_ThrID10_ShapeMNK6425616_TVL_0) ;  /* 0xffffffb802e47950 */ /* 0x000fea0003c3ffff */
        .weak           $__internal_1_$__cuda_sm10x_tcgen05_guardrail_trap_phase_invalid_during_alloc
        .type           $__internal_1_$__cuda_sm10x_tcgen05_guardrail_trap_phase_invalid_during_alloc,@function
        .size           $__internal_1_$__cuda_sm10x_tcgen05_guardrail_trap_phase_invalid_during_alloc,($__internal_2_$__cuda_sm10x_tcgen05_guardrail_trap_unallocated_columns_being_dealloced - $__internal_1_$__cuda_sm10x_tcgen05_guardrail_trap_phase_invalid_during_alloc)
$__internal_1_$__cuda_sm10x_tcgen05_guardrail_trap_phase_invalid_during_alloc:
[----:B------:R-:W-:Y:S05]  /*4470*/  BPT.TRAP 0x1 ;  /* 0x000000040000795c */ /* 0x000fea0000300000 */
[----:B------:R-:W-:-:S04]  /*4480*/  MOV R3, 0x0 ;  /* 0x0000000000037802 */ /* 0x000fc80000000f00 */
[----:B------:R-:W-:Y:S05]  /*4490*/  RET.REL.NODEC R2 `(kernel_cutlass_kernel_cudnngemm_swigludense_gemm_persistent_swigluPersistentDenseGemmKernel_object_at__TiledMMA_ThrLayoutVMNK11110000_PermutationMNK____MMAAtom_ThrID10_ShapeMNK6425616_TVL_0) ;  /* 0xffffffb802d87950 */ /* 0x000fea0003c3ffff */
        .weak           $__internal_2_$__cuda_sm10x_tcgen05_guardrail_trap_unallocated_columns_being_dealloced
        .type           $__internal_2_$__cuda_sm10x_tcgen05_guardrail_trap_unallocated_columns_being_dealloced,@function
        .size           $__internal_2_$__cuda_sm10x_tcgen05_guardrail_trap_unallocated_columns_being_dealloced,(.L_x_57 - $__internal_2_$__cuda_sm10x_tcgen05_guardrail_trap_unallocated_columns_being_dealloced)
$__internal_2_$__cuda_sm10x_tcgen05_guardrail_trap_unallocated_columns_being_dealloced:
[----:B------:R-:W-:Y:S05]  /*44a0*/  BPT.TRAP 0x1 ;  /* 0x000000040000795c */ /* 0x000fea0000300000 */
[----:B------:R-:W-:-:S04]  /*44b0*/  HFMA2 R3, -RZ, RZ, 0, 0 ;  /* 0x00000000ff037431 */ /* 0x000fc800000001ff */
[----:B------:R-:W-:Y:S05]  /*44c0*/  RET.REL.NODEC R2 `(kernel_cutlass_kernel_cudnngemm_swigludense_gemm_persistent_swigluPersistentDenseGemmKernel_object_at__TiledMMA_ThrLayoutVMNK11110000_PermutationMNK____MMAAtom_ThrID10_ShapeMNK6425616_TVL_0) ;  /* 0xffffffb802cc7950 */ /* 0x000fea0003c3ffff */
.L_x_54:
[----:B------:R-:W-:-:S00]  /*44d0*/  BRA `(.L_x_54) ;  /* 0xfffffffc00fc7947 */ /* 0x000fc0000383ffff */
[----:B------:R-:W-:-:S00]  /*44e0*/  NOP ;  /* 0x0000000000007918 */ /* 0x000fc00000000000 */
        /* <DEDUP_REMOVED lines=9> */
.L_x_57:


//--------------------- .nv.shared.kernel_cutlass_kernel_cudnngemm_swigludense_gemm_persistent_swigluPersistentDenseGemmKernel_object_at__TiledMMA_ThrLayoutVMNK11110000_PermutationMNK____MMAAtom_ThrID10_ShapeMNK6425616_TVL_0 --------------------------
	.section	.nv.shared.kernel_cutlass_kernel_cudnngemm_swigludense_gemm_persistent_swigluPersistentDenseGemmKernel_object_at__TiledMMA_ThrLayoutVMNK11110000_PermutationMNK____MMAAtom_ThrID10_ShapeMNK6425616_TVL_0,"aw",@nobits
	.sectionflags	@""
	.align	1024
	.zero		1024


//--------------------- .nv.shared.reserved.0     --------------------------
	.section	.nv.shared.reserved.0,"aw",@nobits
	.align	8
	.weak		__nv_reservedSMEM_offset_0_alias
	.size		__nv_reservedSMEM_offset_0_alias, 0, 64
	.other		__nv_reservedSMEM_offset_0_alias,@"STO_CUDA_RESERVED_SHARED STV_DEFAULT"
__nv_reservedSMEM_offset_0_alias:
	.zero		0
.nv.shared.reserved.0:
	.zero		64
	.weak		__nv_reservedSMEM_allocation_phase
	.type		__nv_reservedSMEM_allocation_phase,@object
	.size		__nv_reservedSMEM_allocation_phase,(.L_0 - __nv_reservedSMEM_allocation_phase)
__nv_reservedSMEM_allocation_phase:
	.zero		1
.L_0:
	.zero		7
	.weak		__nv_reservedSMEM_devtool_atexit_pc
	.type		__nv_reservedSMEM_devtool_atexit_pc,@object
	.size		__nv_reservedSMEM_devtool_atexit_pc,(__nv_reservedSMEM_allocation_mask - __nv_reservedSMEM_devtool_atexit_pc)
__nv_reservedSMEM_devtool_atexit_pc:
	.zero		8
	.weak		__nv_reservedSMEM_allocation_mask
	.type		__nv_reservedSMEM_allocation_mask,@object
	.size		__nv_reservedSMEM_allocation_mask,(.L_2 - __nv_reservedSMEM_allocation_mask)
__nv_reservedSMEM_allocation_mask:
	.zero		4
.L_2:


//--------------------- .nv.constant0.kernel_cutlass_kernel_cudnngemm_swigludense_gemm_persistent_swigluPersistentDenseGemmKernel_object_at__TiledMMA_ThrLayoutVMNK11110000_PermutationMNK____MMAAtom_ThrID10_ShapeMNK6425616_TVL_0 --------------------------
	.section	.nv.constant0.kernel_cutlass_kernel_cudnngemm_swigludense_gemm_persistent_swigluPersistentDenseGemmKernel_object_at__TiledMMA_ThrLayoutVMNK11110000_PermutationMNK____MMAAtom_ThrID10_ShapeMNK6425616_TVL_0,"a",@progbits
	.sectionflags	@""
	.align	4
.nv.constant0.kernel_cutlass_kernel_cudnngemm_swigludense_gemm_persistent_swigluPersistentDenseGemmKernel_object_at__TiledMMA_ThrLayoutVMNK11110000_PermutationMNK____MMAAtom_ThrID10_ShapeMNK6425616_TVL_0:
	.zero		1512


//--------------------- SYMBOLS --------------------------

	.type		.nv.reservedSmem.offset0,@object
	.size		.nv.reservedSmem.offset0,0x4
	.type		.nv.reservedSmem.cap,@object
	.size		.nv.reservedSmem.cap,0x4
